	.target	sm_100a

	.elftype	@"ET_EXEC"


//--------------------- .note.nv.tkinfo           --------------------------
	.section	.note.nv.tkinfo,"",@"SHT_NOTE"
	.sectionflags	@"SHF_NOTE_NV_TKINFO"
	.tkinfo
        /*0018*/ 	.word	0x00000002
        /*0030*/ 	.string	""
        /*0030*/ 	.string	"ptxas"
        /*0030*/ 	.string	"Cuda compilation tools, release 13.0, V13.0.88"
        /*0030*/ 	.string	"Build cuda_13.0.r13.0/compiler.36424714_0"
        /*0030*/ 	.string	"-arch sm_100a -m 64 "



//--------------------- .note.nv.cuinfo           --------------------------
	.section	.note.nv.cuinfo,"",@"SHT_NOTE"
	.sectionflags	@"SHF_NOTE_NV_CUINFO"
        /*0018*/ 	.short	0x0002
        /*001a*/ 	.short	0x0064
        /*001c*/ 	.short	0x0082
	.zero		2


//--------------------- .nv.info                  --------------------------
	.section	.nv.info,"",@"SHT_CUDA_INFO"
	.align	4


	//----- nvinfo : EIATTR_REGCOUNT
	.align		4
        /*0000*/ 	.byte	0x04, 0x2f
        /*0002*/ 	.short	(.L_20 - .L_19)
	.align		4
.L_19:
        /*0004*/ 	.word	index@(_ZN7cutlass13device_kernelINS_4gemm6kernel13GemmUniversalIN4cute5tupleIJiiiiEEENS1_10collective13CollectiveMmaINS1_35MainloopSm100TmaUmmaWarpSpecializedILi3ELi2ELi2ENS5_IJNS4_1CILi1EEESB_SB_EEEEENS5_IJNSA_ILi128EEENSA_ILi256EEESE_EEENS_12float_e5m2_tENS5_IJSB_llEEESH_SI_NS4_8TiledMMAINS4_8MMA_AtomIJNS4_10MMA_TraitsINS4_19SM100_MMA_F8F6F4_SSEJSH_SH_fSE_SF_NS4_17integral_constantINS4_4UMMA5MajorELSP_1EEESQ_NSN_INSO_7ScaleInELSR_0EEESS_EEEEEENS4_6LayoutISC_NS5_IJNSA_ILi0EEESW_SW_EEEEENS5_IJNS4_10UnderscoreESZ_SZ_EEEEENS4_13SM90_TMA_LOADENS4_14ComposedLayoutINS4_7SwizzleILi3ELi4ELi3EEENS4_18smem_ptr_flag_bitsILi8EEENSV_INS5_IJSE_NSA_ILi8EEEEEENS5_IJSB_SE_EEEEEEEvNS4_8identityES12_S1C_vS1D_EENS_8epilogue10collective18CollectiveEpilogueINS1F_23Sm100TmaWarpSpecializedILi4ELi2ELi64ELb0ELb0EEEJSG_NS5_IJNSV_ISE_SB_EENSV_INSA_ILi64EEESB_EEEEESH_NS5_IJlSB_lEEESH_S1O_NS1F_6fusion15FusionCallbacksIS1J_NS1P_17LinearCombinationISH_fSH_fLNS_15FloatRoundStyleE2EEESG_S1N_JEEENS4_5SM1004TMEM4LOAD26SM100_TMEM_LOAD_32dp32b64xES12_NS13_INS14_ILi2ELi4ELi3EEES17_NSV_INS5_IJS18_S1L_EEENS5_IJS1L_SB_EEEEEEENS4_39AutoVectorizingCopyWithAssumedAlignmentILi128EEENS4_14SM90_TMA_STOREES23_S25_S25_EEEvvEEEEvNT_6ParamsE)
        /*0008*/ 	.word	0x000000e0


	//----- nvinfo : EIATTR_FRAME_SIZE
	.align		4
.L_20:
        /*000c*/ 	.byte	0x04, 0x11
        /*000e*/ 	.short	(.L_22 - .L_21)
	.align		4
.L_21:
        /*0010*/ 	.word	index@($__internal_2_$__cuda_sm10x_tcgen05_guardrail_trap_unallocated_columns_being_dealloced)
        /*0014*/ 	.word	0x00000000


	//----- nvinfo : EIATTR_FRAME_SIZE
	.align		4
.L_22:
        /*0018*/ 	.byte	0x04, 0x11
        /*001a*/ 	.short	(.L_24 - .L_23)
	.align		4
.L_23:
        /*001c*/ 	.word	index@($__internal_1_$__cuda_sm10x_tcgen05_guardrail_trap_phase_invalid_during_alloc)
        /*0020*/ 	.word	0x00000000


	//----- nvinfo : EIATTR_FRAME_SIZE
	.align		4
.L_24:
        /*0024*/ 	.byte	0x04, 0x11
        /*0026*/ 	.short	(.L_26 - .L_25)
	.align		4
.L_25:
        /*0028*/ 	.word	index@($__internal_0_$__cuda_sm10x_tcgen05_guardrail_trap_col_being_dealloced_not_returned_by_alloc)
        /*002c*/ 	.word	0x00000000


	//----- nvinfo : EIATTR_FRAME_SIZE
	.align		4
.L_26:
        /*0030*/ 	.byte	0x04, 0x11
        /*0032*/ 	.short	(.L_28 - .L_27)
	.align		4
.L_27:
        /*0034*/ 	.word	index@(_ZN7cutlass13device_kernelINS_4gemm6kernel13GemmUniversalIN4cute5tupleIJiiiiEEENS1_10collective13CollectiveMmaINS1_35MainloopSm100TmaUmmaWarpSpecializedILi3ELi2ELi2ENS5_IJNS4_1CILi1EEESB_SB_EEEEENS5_IJNSA_ILi128EEENSA_ILi256EEESE_EEENS_12float_e5m2_tENS5_IJSB_llEEESH_SI_NS4_8TiledMMAINS4_8MMA_AtomIJNS4_10MMA_TraitsINS4_19SM100_MMA_F8F6F4_SSEJSH_SH_fSE_SF_NS4_17integral_constantINS4_4UMMA5MajorELSP_1EEESQ_NSN_INSO_7ScaleInELSR_0EEESS_EEEEEENS4_6LayoutISC_NS5_IJNSA_ILi0EEESW_SW_EEEEENS5_IJNS4_10UnderscoreESZ_SZ_EEEEENS4_13SM90_TMA_LOADENS4_14ComposedLayoutINS4_7SwizzleILi3ELi4ELi3EEENS4_18smem_ptr_flag_bitsILi8EEENSV_INS5_IJSE_NSA_ILi8EEEEEENS5_IJSB_SE_EEEEEEEvNS4_8identityES12_S1C_vS1D_EENS_8epilogue10collective18CollectiveEpilogueINS1F_23Sm100TmaWarpSpecializedILi4ELi2ELi64ELb0ELb0EEEJSG_NS5_IJNSV_ISE_SB_EENSV_INSA_ILi64EEESB_EEEEESH_NS5_IJlSB_lEEESH_S1O_NS1F_6fusion15FusionCallbacksIS1J_NS1P_17LinearCombinationISH_fSH_fLNS_15FloatRoundStyleE2EEESG_S1N_JEEENS4_5SM1004TMEM4LOAD26SM100_TMEM_LOAD_32dp32b64xES12_NS13_INS14_ILi2ELi4ELi3EEES17_NSV_INS5_IJS18_S1L_EEENS5_IJS1L_SB_EEEEEEENS4_39AutoVectorizingCopyWithAssumedAlignmentILi128EEENS4_14SM90_TMA_STOREES23_S25_S25_EEEvvEEEEvNT_6ParamsE)
        /*0038*/ 	.word	0x00000000


	//----- nvinfo : EIATTR_MIN_STACK_SIZE
	.align		4
.L_28:
        /*003c*/ 	.byte	0x04, 0x12
        /*003e*/ 	.short	(.L_30 - .L_29)
	.align		4
.L_29:
        /*0040*/ 	.word	index@(_ZN7cutlass13device_kernelINS_4gemm6kernel13GemmUniversalIN4cute5tupleIJiiiiEEENS1_10collective13CollectiveMmaINS1_35MainloopSm100TmaUmmaWarpSpecializedILi3ELi2ELi2ENS5_IJNS4_1CILi1EEESB_SB_EEEEENS5_IJNSA_ILi128EEENSA_ILi256EEESE_EEENS_12float_e5m2_tENS5_IJSB_llEEESH_SI_NS4_8TiledMMAINS4_8MMA_AtomIJNS4_10MMA_TraitsINS4_19SM100_MMA_F8F6F4_SSEJSH_SH_fSE_SF_NS4_17integral_constantINS4_4UMMA5MajorELSP_1EEESQ_NSN_INSO_7ScaleInELSR_0EEESS_EEEEEENS4_6LayoutISC_NS5_IJNSA_ILi0EEESW_SW_EEEEENS5_IJNS4_10UnderscoreESZ_SZ_EEEEENS4_13SM90_TMA_LOADENS4_14ComposedLayoutINS4_7SwizzleILi3ELi4ELi3EEENS4_18smem_ptr_flag_bitsILi8EEENSV_INS5_IJSE_NSA_ILi8EEEEEENS5_IJSB_SE_EEEEEEEvNS4_8identityES12_S1C_vS1D_EENS_8epilogue10collective18CollectiveEpilogueINS1F_23Sm100TmaWarpSpecializedILi4ELi2ELi64ELb0ELb0EEEJSG_NS5_IJNSV_ISE_SB_EENSV_INSA_ILi64EEESB_EEEEESH_NS5_IJlSB_lEEESH_S1O_NS1F_6fusion15FusionCallbacksIS1J_NS1P_17LinearCombinationISH_fSH_fLNS_15FloatRoundStyleE2EEESG_S1N_JEEENS4_5SM1004TMEM4LOAD26SM100_TMEM_LOAD_32dp32b64xES12_NS13_INS14_ILi2ELi4ELi3EEES17_NSV_INS5_IJS18_S1L_EEENS5_IJS1L_SB_EEEEEEENS4_39AutoVectorizingCopyWithAssumedAlignmentILi128EEENS4_14SM90_TMA_STOREES23_S25_S25_EEEvvEEEEvNT_6ParamsE)
        /*0044*/ 	.word	0x00000000
.L_30:


//--------------------- .nv.compat                --------------------------
	.section	.nv.compat,"",@"SHT_CUDA_COMPAT_INFO"
	.align	4
        /*0000*/ 	.byte	0x02, 0x09, 0x01, 0x00, 0x02, 0x02, 0x02, 0x00, 0x02, 0x05, 0x05, 0x00, 0x03, 0x07, 0x01, 0x01
        /*0010*/ 	.byte	0x02, 0x03, 0x01, 0x00, 0x02, 0x06, 0x01, 0x00, 0x04, 0x0b, 0x08, 0x00, 0x09, 0x00, 0x00, 0x00
        /*0020*/ 	.byte	0x00, 0x00, 0x00, 0x00


//--------------------- .nv.info._ZN7cutlass13device_kernelINS_4gemm6kernel13GemmUniversalIN4cute5tupleIJiiiiEEENS1_10collective13CollectiveMmaINS1_35MainloopSm100TmaUmmaWarpSpecializedILi3ELi2ELi2ENS5_IJNS4_1CILi1EEESB_SB_EEEEENS5_IJNSA_ILi128EEENSA_ILi256EEESE_EEENS_12float_e5m2_tENS5_IJSB_llEEESH_SI_NS4_8TiledMMAINS4_8MMA_AtomIJNS4_10MMA_TraitsINS4_19SM100_MMA_F8F6F4_SSEJSH_SH_fSE_SF_NS4_17integral_constantINS4_4UMMA5MajorELSP_1EEESQ_NSN_INSO_7ScaleInELSR_0EEESS_EEEEEENS4_6LayoutISC_NS5_IJNSA_ILi0EEESW_SW_EEEEENS5_IJNS4_10UnderscoreESZ_SZ_EEEEENS4_13SM90_TMA_LOADENS4_14ComposedLayoutINS4_7SwizzleILi3ELi4ELi3EEENS4_18smem_ptr_flag_bitsILi8EEENSV_INS5_IJSE_NSA_ILi8EEEEEENS5_IJSB_SE_EEEEEEEvNS4_8identityES12_S1C_vS1D_EENS_8epilogue10collective18CollectiveEpilogueINS1F_23Sm100TmaWarpSpecializedILi4ELi2ELi64ELb0ELb0EEEJSG_NS5_IJNSV_ISE_SB_EENSV_INSA_ILi64EEESB_EEEEESH_NS5_IJlSB_lEEESH_S1O_NS1F_6fusion15FusionCallbacksIS1J_NS1P_17LinearCombinationISH_fSH_fLNS_15FloatRoundStyleE2EEESG_S1N_JEEENS4_5SM1004TMEM4LOAD26SM100_TMEM_LOAD_32dp32b64xES12_NS13_INS14_ILi2ELi4ELi3EEES17_NSV_INS5_IJS18_S1L_EEENS5_IJS1L_SB_EEEEEEENS4_39AutoVectorizingCopyWithAssumedAlignmentILi128EEENS4_14SM90_TMA_STOREES23_S25_S25_EEEvvEEEEvNT_6ParamsE --------------------------
	.section	.nv.info._ZN7cutlass13device_kernelINS_4gemm6kernel13GemmUniversalIN4cute5tupleIJiiiiEEENS1_10collective13CollectiveMmaINS1_35MainloopSm100TmaUmmaWarpSpecializedILi3ELi2ELi2ENS5_IJNS4_1CILi1EEESB_SB_EEEEENS5_IJNSA_ILi128EEENSA_ILi256EEESE_EEENS_12float_e5m2_tENS5_IJSB_llEEESH_SI_NS4_8TiledMMAINS4_8MMA_AtomIJNS4_10MMA_TraitsINS4_19SM100_MMA_F8F6F4_SSEJSH_SH_fSE_SF_NS4_17integral_constantINS4_4UMMA5MajorELSP_1EEESQ_NSN_INSO_7ScaleInELSR_0EEESS_EEEEEENS4_6LayoutISC_NS5_IJNSA_ILi0EEESW_SW_EEEEENS5_IJNS4_10UnderscoreESZ_SZ_EEEEENS4_13SM90_TMA_LOADENS4_14ComposedLayoutINS4_7SwizzleILi3ELi4ELi3EEENS4_18smem_ptr_flag_bitsILi8EEENSV_INS5_IJSE_NSA_ILi8EEEEEENS5_IJSB_SE_EEEEEEEvNS4_8identityES12_S1C_vS1D_EENS_8epilogue10collective18CollectiveEpilogueINS1F_23Sm100TmaWarpSpecializedILi4ELi2ELi64ELb0ELb0EEEJSG_NS5_IJNSV_ISE_SB_EENSV_INSA_ILi64EEESB_EEEEESH_NS5_IJlSB_lEEESH_S1O_NS1F_6fusion15FusionCallbacksIS1J_NS1P_17LinearCombinationISH_fSH_fLNS_15FloatRoundStyleE2EEESG_S1N_JEEENS4_5SM1004TMEM4LOAD26SM100_TMEM_LOAD_32dp32b64xES12_NS13_INS14_ILi2ELi4ELi3EEES17_NSV_INS5_IJS18_S1L_EEENS5_IJS1L_SB_EEEEEEENS4_39AutoVectorizingCopyWithAssumedAlignmentILi128EEENS4_14SM90_TMA_STOREES23_S25_S25_EEEvvEEEEvNT_6ParamsE,"",@"SHT_CUDA_INFO"
	.sectionflags	@""
	.align	4


	//----- nvinfo : EIATTR_CUDA_API_VERSION
	.align		4
        /*0000*/ 	.byte	0x04, 0x37
        /*0002*/ 	.short	(.L_32 - .L_31)
.L_31:
        /*0004*/ 	.word	0x00000082


	//----- nvinfo : EIATTR_KPARAM_INFO
	.align		4
.L_32:
        /*0008*/ 	.byte	0x04, 0x17
        /*000a*/ 	.short	(.L_34 - .L_33)
.L_33:
        /*000c*/ 	.word	0x00000000
        /*0010*/ 	.short	0x0000
        /*0012*/ 	.short	0x0000
        /*0014*/ 	.byte	0x00, 0xf0, 0x01, 0x20


	//----- nvinfo : EIATTR_AT_ENTRY_FRAGMENTS
	.align		4
.L_34:
        /*0018*/ 	.byte	0x04, 0x4f
        /*001a*/ 	.short	(.L_36 - .L_35)


	//   ....[0]....
.L_35:
        /*001c*/ 	.word	0x00000006


	//----- nvinfo : EIATTR_RESERVED_SMEM_USED
	.align		4
.L_36:
        /*0020*/ 	.byte	0x01, 0x41
	.zero		2


	//----- nvinfo : EIATTR_SPARSE_MMA_MASK
	.align		4
        /*0024*/ 	.byte	0x03, 0x50
        /*0026*/ 	.short	0x0000


	//----- nvinfo : EIATTR_TCGEN05_1CTA_USED
	.align		4
        /*0028*/ 	.byte	0x01, 0x51
	.zero		2


	//----- nvinfo : EIATTR_MAXREG_COUNT
	.align		4
        /*002c*/ 	.byte	0x03, 0x1b
        /*002e*/ 	.short	0x00ff


	//----- nvinfo : EIATTR_NUM_BARRIERS
	.align		4
        /*0030*/ 	.byte	0x02, 0x4c
        /*0032*/ 	.byte	0x07
	.zero		1


	//----- nvinfo : EIATTR_EXTERNS
	.align		4
        /*0034*/ 	.byte	0x04, 0x0f
        /*0036*/ 	.short	(.L_38 - .L_37)


	//   ....[0]....
	.align		4
.L_37:
        /*0038*/ 	.word	index@(__assertfail)


	//----- nvinfo : EIATTR_MERCURY_ISA_VERSION
	.align		4
.L_38:
        /*003c*/ 	.byte	0x03, 0x5f
        /*003e*/ 	.short	0x0101


	//----- nvinfo : EIATTR_INT_WARP_WIDE_INSTR_OFFSETS
	.align		4
        /*0040*/ 	.byte	0x04, 0x31
        /*0042*/ 	.short	(.L_40 - .L_39)


	//   ....[0]....
.L_39:
        /*0044*/ 	.word	0x00001e40


	//   ....[1]....
        /*0048*/ 	.word	0x000036d0


	//   ....[2]....
        /*004c*/ 	.word	0x000036f0


	//   ....[3]....
        /*0050*/ 	.word	0x00003720


	//   ....[4]....
        /*0054*/ 	.word	0x00004060


	//   ....[5]....
        /*0058*/ 	.word	0x000040d0


	//   ....[6]....
        /*005c*/ 	.word	0x000041b0


	//   ....[7]....
        /*0060*/ 	.word	0x00004230


	//   ....[8]....
        /*0064*/ 	.word	0x00004340


	//   ....[9]....
        /*0068*/ 	.word	0x000043d0


	//   ....[10]....
        /*006c*/ 	.word	0x000045b0


	//   ....[11]....
        /*0070*/ 	.word	0x00004710


	//----- nvinfo : EIATTR_COOP_GROUP_MASK_REGIDS
	.align		4
.L_40:
        /*0074*/ 	.byte	0x04, 0x29
        /*0076*/ 	.short	(.L_42 - .L_41)


	//   ....[0]....
.L_41:
        /*0078*/ 	.word	0xffffffff


	//   ....[1]....
        /*007c*/ 	.word	0xffffffff


	//   ....[2]....
        /*0080*/ 	.word	0xffffffff


	//   ....[3]....
        /*0084*/ 	.word	0xffffffff


	//   ....[4]....
        /*0088*/ 	.word	0xffffffff


	//   ....[5]....
        /*008c*/ 	.word	0xffffffff


	//   ....[6]....
        /*0090*/ 	.word	0xffffffff


	//   ....[7]....
        /*0094*/ 	.word	0xffffffff


	//   ....[8]....
        /*0098*/ 	.word	0xffffffff


	//   ....[9]....
        /*009c*/ 	.word	0xffffffff


	//   ....[10]....
        /*00a0*/ 	.word	0xffffffff


	//   ....[11]....
        /*00a4*/ 	.word	0xffffffff


	//   ....[12]....
        /*00a8*/ 	.word	0xffffffff


	//----- nvinfo : EIATTR_COOP_GROUP_INSTR_OFFSETS
	.align		4
.L_42:
        /*00ac*/ 	.byte	0x04, 0x28
        /*00ae*/ 	.short	(.L_44 - .L_43)


	//   ....[0]....
.L_43:
        /*00b0*/ 	.word	0x00000090


	//   ....[1]....
        /*00b4*/ 	.word	0x000004d0


	//   ....[2]....
        /*00b8*/ 	.word	0x00000620


	//   ....[3]....
        /*00bc*/ 	.word	0x000007c0


	//   ....[4]....
        /*00c0*/ 	.word	0x000008c0


	//   ....[5]....
        /*00c4*/ 	.word	0x00000a30


	//   ....[6]....
        /*00c8*/ 	.word	0x00000b90


	//   ....[7]....
        /*00cc*/ 	.word	0x00001d20


	//   ....[8]....
        /*00d0*/ 	.word	0x00002a70


	//   ....[9]....
        /*00d4*/ 	.word	0x00002c80


	//   ....[10]....
        /*00d8*/ 	.word	0x00002cb0


	//   ....[11]....
        /*00dc*/ 	.word	0x000035b0


	//   ....[12]....
        /*00e0*/ 	.word	0x000037e0


	//----- nvinfo : EIATTR_VRC_CTA_INIT_COUNT
	.align		4
.L_44:
        /*00e4*/ 	.byte	0x02, 0x4a
        /*00e6*/ 	.byte	0x80
	.zero		1


	//----- nvinfo : EIATTR_SYSCALL_OFFSETS
	.align		4
        /*00e8*/ 	.byte	0x04, 0x46
        /*00ea*/ 	.short	(.L_46 - .L_45)


	//   ....[0]....
.L_45:
        /*00ec*/ 	.word	0x00005180


	//   ....[1]....
        /*00f0*/ 	.word	0x000052c0


	//   ....[2]....
        /*00f4*/ 	.word	0x00005b20


	//   ....[3]....
        /*00f8*/ 	.word	0x00007140


	//   ....[4]....
        /*00fc*/ 	.word	0x000086f0


	//   ....[5]....
        /*0100*/ 	.word	0x00009cc0


	//----- nvinfo : EIATTR_MBARRIER_INSTR_OFFSETS
	.align		4
.L_46:
        /*0104*/ 	.byte	0x04, 0x39
        /*0106*/ 	.short	(.L_48 - .L_47)


	//   ....[0]....
.L_47:
        /*0108*/ 	.word	0x000005b0
        /*010c*/ 	.word	0x000000ff
        /*0110*/ 	.word	0x00000000
        /*0114*/ 	.short	0x0100
        /*0116*/ 	.byte	0x05
	.zero		1


	//   ....[1]....
        /*0118*/ 	.word	0x000005c0
        /*011c*/ 	.word	0x000000ff
        /*0120*/ 	.word	0x00000018
        /*0124*/ 	.short	0x0100
        /*0126*/ 	.byte	0x05
	.zero		1


	//   ....[2]....
        /*0128*/ 	.word	0x000005d0
        /*012c*/ 	.word	0x000000ff
        /*0130*/ 	.word	0x00000008
        /*0134*/ 	.short	0x0100
        /*0136*/ 	.byte	0x05
	.zero		1


	//   ....[3]....
        /*0138*/ 	.word	0x000005e0
        /*013c*/ 	.word	0x000000ff
        /*0140*/ 	.word	0x00000020
        /*0144*/ 	.short	0x0100
        /*0146*/ 	.byte	0x05
	.zero		1


	//   ....[4]....
        /*0148*/ 	.word	0x000005f0
        /*014c*/ 	.word	0x000000ff
        /*0150*/ 	.word	0x00000010
        /*0154*/ 	.short	0x0100
        /*0156*/ 	.byte	0x05
	.zero		1


	//   ....[5]....
        /*0158*/ 	.word	0x00000600
        /*015c*/ 	.word	0x000000ff
        /*0160*/ 	.word	0x00000028
        /*0164*/ 	.short	0x0100
        /*0166*/ 	.byte	0x05
	.zero		1


	//   ....[6]....
        /*0168*/ 	.word	0x00000730
        /*016c*/ 	.word	0x000000ff
        /*0170*/ 	.word	0x00000030
        /*0174*/ 	.short	0x0100
        /*0176*/ 	.byte	0x07
	.zero		1


	//   ....[7]....
        /*0178*/ 	.word	0x00000740
        /*017c*/ 	.word	0x000000ff
        /*0180*/ 	.word	0x00000050
        /*0184*/ 	.short	0x0100
        /*0186*/ 	.byte	0x07
	.zero		1


	//   ....[8]....
        /*0188*/ 	.word	0x00000750
        /*018c*/ 	.word	0x000000ff
        /*0190*/ 	.word	0x00000038
        /*0194*/ 	.short	0x0100
        /*0196*/ 	.byte	0x07
	.zero		1


	//   ....[9]....
        /*0198*/ 	.word	0x00000760
        /*019c*/ 	.word	0x000000ff
        /*01a0*/ 	.word	0x00000058
        /*01a4*/ 	.short	0x0100
        /*01a6*/ 	.byte	0x07
	.zero		1


	//   ....[10]....
        /*01a8*/ 	.word	0x00000770
        /*01ac*/ 	.word	0x000000ff
        /*01b0*/ 	.word	0x00000040
        /*01b4*/ 	.short	0x0100
        /*01b6*/ 	.byte	0x07
	.zero		1


	//   ....[11]....
        /*01b8*/ 	.word	0x00000780
        /*01bc*/ 	.word	0x000000ff
        /*01c0*/ 	.word	0x00000060
        /*01c4*/ 	.short	0x0100
        /*01c6*/ 	.byte	0x07
	.zero		1


	//   ....[12]....
        /*01c8*/ 	.word	0x00000790
        /*01cc*/ 	.word	0x000000ff
        /*01d0*/ 	.word	0x00000048
        /*01d4*/ 	.short	0x0100
        /*01d6*/ 	.byte	0x07
	.zero		1


	//   ....[13]....
        /*01d8*/ 	.word	0x000007a0
        /*01dc*/ 	.word	0x000000ff
        /*01e0*/ 	.word	0x00000068
        /*01e4*/ 	.short	0x0100
        /*01e6*/ 	.byte	0x07
	.zero		1


	//   ....[14]....
        /*01e8*/ 	.word	0x00000890
        /*01ec*/ 	.word	0x000000ff
        /*01f0*/ 	.word	0x00000070
        /*01f4*/ 	.short	0x0100
        /*01f6*/ 	.byte	0x05
	.zero		1


	//   ....[15]....
        /*01f8*/ 	.word	0x000008a0
        /*01fc*/ 	.word	0x000000ff
        /*0200*/ 	.word	0x00000078
        /*0204*/ 	.short	0x0100
        /*0206*/ 	.byte	0x05
	.zero		1


	//   ....[16]....
        /*0208*/ 	.word	0x000009e0
        /*020c*/ 	.word	0x000000ff
        /*0210*/ 	.word	0x00000080
        /*0214*/ 	.short	0x0100
        /*0216*/ 	.byte	0x05
	.zero		1


	//   ....[17]....
        /*0218*/ 	.word	0x000009f0
        /*021c*/ 	.word	0x000000ff
        /*0220*/ 	.word	0x00000090
        /*0224*/ 	.short	0x0100
        /*0226*/ 	.byte	0x05
	.zero		1


	//   ....[18]....
        /*0228*/ 	.word	0x00000a00
        /*022c*/ 	.word	0x000000ff
        /*0230*/ 	.word	0x00000088
        /*0234*/ 	.short	0x0100
        /*0236*/ 	.byte	0x05
	.zero		1


	//   ....[19]....
        /*0238*/ 	.word	0x00000a10
        /*023c*/ 	.word	0x000000ff
        /*0240*/ 	.word	0x00000098
        /*0244*/ 	.short	0x0100
        /*0246*/ 	.byte	0x05
	.zero		1


	//   ....[20]....
        /*0248*/ 	.word	0x00000b40
        /*024c*/ 	.word	0x000000ff
        /*0250*/ 	.word	0x000000a0
        /*0254*/ 	.short	0x0100
        /*0256*/ 	.byte	0x07
	.zero		1


	//   ....[21]....
        /*0258*/ 	.word	0x00000b50
        /*025c*/ 	.word	0x000000ff
        /*0260*/ 	.word	0x000000b0
        /*0264*/ 	.short	0x0100
        /*0266*/ 	.byte	0x07
	.zero		1


	//   ....[22]....
        /*0268*/ 	.word	0x00000b60
        /*026c*/ 	.word	0x000000ff
        /*0270*/ 	.word	0x000000a8
        /*0274*/ 	.short	0x0100
        /*0276*/ 	.byte	0x07
	.zero		1


	//   ....[23]....
        /*0278*/ 	.word	0x00000b70
        /*027c*/ 	.word	0x000000ff
        /*0280*/ 	.word	0x000000b8
        /*0284*/ 	.short	0x0100
        /*0286*/ 	.byte	0x07
	.zero		1


	//   ....[24]....
        /*0288*/ 	.word	0x00000c60
        /*028c*/ 	.word	0x000000ff
        /*0290*/ 	.word	0x000000c0
        /*0294*/ 	.short	0x0100
        /*0296*/ 	.byte	0x05
	.zero		1


	//   ....[25]....
        /*0298*/ 	.word	0x00000c70
        /*029c*/ 	.word	0x000000ff
        /*02a0*/ 	.word	0x000000d0
        /*02a4*/ 	.short	0x0100
        /*02a6*/ 	.byte	0x05
	.zero		1


	//   ....[26]....
        /*02a8*/ 	.word	0x00000c80
        /*02ac*/ 	.word	0x000000ff
        /*02b0*/ 	.word	0x000000c8
        /*02b4*/ 	.short	0x0100
        /*02b6*/ 	.byte	0x05
	.zero		1


	//   ....[27]....
        /*02b8*/ 	.word	0x00000c90
        /*02bc*/ 	.word	0x000000ff
        /*02c0*/ 	.word	0x000000d8
        /*02c4*/ 	.short	0x0100
        /*02c6*/ 	.byte	0x05
	.zero		1


	//   ....[28]....
        /*02c8*/ 	.word	0x00001560
        /*02cc*/ 	.word	0x00000003
        /*02d0*/ 	.word	0x000000d0
        /*02d4*/ 	.short	0x010a
        /*02d6*/ 	.byte	0xff
	.zero		1


	//   ....[29]....
        /*02d8*/ 	.word	0x00001590
        /*02dc*/ 	.word	0x00000003
        /*02e0*/ 	.word	0x000000c0
        /*02e4*/ 	.short	0x0101
        /*02e6*/ 	.byte	0xff
	.zero		1


	//   ....[30]....
        /*02e8*/ 	.word	0x00001660
        /*02ec*/ 	.word	0x000000ff
        /*02f0*/ 	.word	0x00000018
        /*02f4*/ 	.short	0x010a
        /*02f6*/ 	.byte	0x08
	.zero		1


	//   ....[31]....
        /*02f8*/ 	.word	0x00001710
        /*02fc*/ 	.word	0x000000ff
        /*0300*/ 	.word	0x00000018
        /*0304*/ 	.short	0x010a
        /*0306*/ 	.byte	0x21
	.zero		1


	//   ....[32]....
        /*0308*/ 	.word	0x00001860
        /*030c*/ 	.word	0x000000ff
        /*0310*/ 	.word	0x00000018
        /*0314*/ 	.short	0x010a
        /*0316*/ 	.byte	0x08
	.zero		1


	//   ....[33]....
        /*0318*/ 	.word	0x000019c0
        /*031c*/ 	.word	0x000000ff
        /*0320*/ 	.word	0x00000078
        /*0324*/ 	.short	0x0101
        /*0326*/ 	.byte	0x04
	.zero		1


	//   ....[34]....
        /*0328*/ 	.word	0x000019e0
        /*032c*/ 	.word	0x000000ff
        /*0330*/ 	.word	0x00000018
        /*0334*/ 	.short	0x010a
        /*0336*/ 	.byte	0x08
	.zero		1


	//   ....[35]....
        /*0338*/ 	.word	0x00001a70
        /*033c*/ 	.word	0x000000ff
        /*0340*/ 	.word	0x00000018
        /*0344*/ 	.short	0x010a
        /*0346*/ 	.byte	0x19
	.zero		1


	//   ....[36]....
        /*0348*/ 	.word	0x00001bc0
        /*034c*/ 	.word	0x000000ff
        /*0350*/ 	.word	0x00000018
        /*0354*/ 	.short	0x010a
        /*0356*/ 	.byte	0x08
	.zero		1


	//   ....[37]....
        /*0358*/ 	.word	0x00001d50
        /*035c*/ 	.word	0x00000002
        /*0360*/ 	.word	0x00000080
        /*0364*/ 	.short	0x010a
        /*0366*/ 	.byte	0xff
	.zero		1


	//   ....[38]....
        /*0368*/ 	.word	0x00001e10
        /*036c*/ 	.word	0x00000002
        /*0370*/ 	.word	0x00000000
        /*0374*/ 	.short	0x0101
        /*0376*/ 	.byte	0xff
	.zero		1


	//   ....[39]....
        /*0378*/ 	.word	0x00002370
        /*037c*/ 	.word	0x000000ff
        /*0380*/ 	.word	0x00000000
        /*0384*/ 	.short	0x010a
        /*0386*/ 	.byte	0x05
	.zero		1


	//   ....[40]....
        /*0388*/ 	.word	0x00002400
        /*038c*/ 	.word	0x000000ff
        /*0390*/ 	.word	0x00000000
        /*0394*/ 	.short	0x010a
        /*0396*/ 	.byte	0x05
	.zero		1


	//   ....[41]....
        /*0398*/ 	.word	0x000024a0
        /*039c*/ 	.word	0x00000000
        /*03a0*/ 	.word	0x00000000
        /*03a4*/ 	.short	0x010a
        /*03a6*/ 	.byte	0xff
	.zero		1


	//   ....[42]....
        /*03a8*/ 	.word	0x000025c0
        /*03ac*/ 	.word	0x00000000
        /*03b0*/ 	.word	0x000000c0
        /*03b4*/ 	.short	0x010a
        /*03b6*/ 	.byte	0xff
	.zero		1


	//   ....[43]....
        /*03b8*/ 	.word	0x00002620
        /*03bc*/ 	.word	0x00000004
        /*03c0*/ 	.word	0x00000000
        /*03c4*/ 	.short	0x0101
        /*03c6*/ 	.byte	0xff
	.zero		1


	//   ....[44]....
        /*03c8*/ 	.word	0x00002640
        /*03cc*/ 	.word	0x000000ff
        /*03d0*/ 	.word	0x00000090
        /*03d4*/ 	.short	0x010a
        /*03d6*/ 	.byte	0x05
	.zero		1


	//   ....[45]....
        /*03d8*/ 	.word	0x00002760
        /*03dc*/ 	.word	0x00000000
        /*03e0*/ 	.word	0x00000080
        /*03e4*/ 	.short	0x010a
        /*03e6*/ 	.byte	0xff
	.zero		1


	//   ....[46]....
        /*03e8*/ 	.word	0x00002870
        /*03ec*/ 	.word	0x00000000
        /*03f0*/ 	.word	0x00000000
        /*03f4*/ 	.short	0x0101
        /*03f6*/ 	.byte	0xff
	.zero		1


	//   ....[47]....
        /*03f8*/ 	.word	0x00002900
        /*03fc*/ 	.word	0x000000ff
        /*0400*/ 	.word	0x00000090
        /*0404*/ 	.short	0x0106
        /*0406*/ 	.byte	0x05
	.zero		1


	//   ....[48]....
        /*0408*/ 	.word	0x00002920
        /*040c*/ 	.word	0x000000ff
        /*0410*/ 	.word	0x00000090
        /*0414*/ 	.short	0x010a
        /*0416*/ 	.byte	0x05
	.zero		1


	//   ....[49]....
        /*0418*/ 	.word	0x000029b0
        /*041c*/ 	.word	0x000000ff
        /*0420*/ 	.word	0x00000090
        /*0424*/ 	.short	0x0106
        /*0426*/ 	.byte	0x04
	.zero		1


	//   ....[50]....
        /*0428*/ 	.word	0x000029f0
        /*042c*/ 	.word	0x00000000
        /*0430*/ 	.word	0x00000090
        /*0434*/ 	.short	0x010a
        /*0436*/ 	.byte	0xff
	.zero		1


	//   ....[51]....
        /*0438*/ 	.word	0x00002f20
        /*043c*/ 	.word	0x00000000
        /*0440*/ 	.word	0x00000080
        /*0444*/ 	.short	0x010a
        /*0446*/ 	.byte	0xff
	.zero		1


	//   ....[52]....
        /*0448*/ 	.word	0x00003030
        /*044c*/ 	.word	0x00000003
        /*0450*/ 	.word	0x00000000
        /*0454*/ 	.short	0x0101
        /*0456*/ 	.byte	0xff
	.zero		1


	//   ....[53]....
        /*0458*/ 	.word	0x00003040
        /*045c*/ 	.word	0x000000ff
        /*0460*/ 	.word	0x00000000
        /*0464*/ 	.short	0x010a
        /*0466*/ 	.byte	0x06
	.zero		1


	//   ....[54]....
        /*0468*/ 	.word	0x00003060
        /*046c*/ 	.word	0x000000ff
        /*0470*/ 	.word	0x000000b0
        /*0474*/ 	.short	0x010a
        /*0476*/ 	.byte	0x07
	.zero		1


	//   ....[55]....
        /*0478*/ 	.word	0x00003130
        /*047c*/ 	.word	0x000000ff
        /*0480*/ 	.word	0x00000000
        /*0484*/ 	.short	0x010a
        /*0486*/ 	.byte	0x06
	.zero		1


	//   ....[56]....
        /*0488*/ 	.word	0x00003260
        /*048c*/ 	.word	0x000000ff
        /*0490*/ 	.word	0x00000000
        /*0494*/ 	.short	0x010a
        /*0496*/ 	.byte	0x1a
	.zero		1


	//   ....[57]....
        /*0498*/ 	.word	0x00003500
        /*049c*/ 	.word	0x000000ff
        /*04a0*/ 	.word	0x00000000
        /*04a4*/ 	.short	0x010a
        /*04a6*/ 	.byte	0x06
	.zero		1


	//   ....[58]....
        /*04a8*/ 	.word	0x00003590
        /*04ac*/ 	.word	0x000000ff
        /*04b0*/ 	.word	0x00000000
        /*04b4*/ 	.short	0x010a
        /*04b6*/ 	.byte	0x07
	.zero		1


	//   ....[59]....
        /*04b8*/ 	.word	0x00003a10
        /*04bc*/ 	.word	0x00000000
        /*04c0*/ 	.word	0x00000080
        /*04c4*/ 	.short	0x010a
        /*04c6*/ 	.byte	0xff
	.zero		1


	//   ....[60]....
        /*04c8*/ 	.word	0x00003ad0
        /*04cc*/ 	.word	0x00000000
        /*04d0*/ 	.word	0x00000000
        /*04d4*/ 	.short	0x0101
        /*04d6*/ 	.byte	0xff
	.zero		1


	//   ....[61]....
        /*04d8*/ 	.word	0x00003df0
        /*04dc*/ 	.word	0x000000ff
        /*04e0*/ 	.word	0x00000078
        /*04e4*/ 	.short	0x010a
        /*04e6*/ 	.byte	0x07
	.zero		1


	//   ....[62]....
        /*04e8*/ 	.word	0x00003fe0
        /*04ec*/ 	.word	0x000000ff
        /*04f0*/ 	.word	0x00000050
        /*04f4*/ 	.short	0x010a
        /*04f6*/ 	.byte	0x07
	.zero		1


	//   ....[63]....
        /*04f8*/ 	.word	0x00004150
        /*04fc*/ 	.word	0x000000ff
        /*0500*/ 	.word	0x00000030
        /*0504*/ 	.short	0x010b
        /*0506*/ 	.byte	0x07
	.zero		1


	//   ....[64]....
        /*0508*/ 	.word	0x00004160
        /*050c*/ 	.word	0x000000ff
        /*0510*/ 	.word	0x00000000
        /*0514*/ 	.short	0x0101
        /*0516*/ 	.byte	0x08
	.zero		1


	//   ....[65]....
        /*0518*/ 	.word	0x00004180
        /*051c*/ 	.word	0x000000ff
        /*0520*/ 	.word	0x00000058
        /*0524*/ 	.short	0x010a
        /*0526*/ 	.byte	0x07
	.zero		1


	//   ....[66]....
        /*0528*/ 	.word	0x000042e0
        /*052c*/ 	.word	0x000000ff
        /*0530*/ 	.word	0x00000038
        /*0534*/ 	.short	0x010b
        /*0536*/ 	.byte	0x07
	.zero		1


	//   ....[67]....
        /*0538*/ 	.word	0x000042f0
        /*053c*/ 	.word	0x000000ff
        /*0540*/ 	.word	0x00000000
        /*0544*/ 	.short	0x0101
        /*0546*/ 	.byte	0x08
	.zero		1


	//   ....[68]....
        /*0548*/ 	.word	0x00004300
        /*054c*/ 	.word	0x000000ff
        /*0550*/ 	.word	0x00000060
        /*0554*/ 	.short	0x010a
        /*0556*/ 	.byte	0x07
	.zero		1


	//   ....[69]....
        /*0558*/ 	.word	0x000044a0
        /*055c*/ 	.word	0x000000ff
        /*0560*/ 	.word	0x00000040
        /*0564*/ 	.short	0x010b
        /*0566*/ 	.byte	0x07
	.zero		1


	//   ....[70]....
        /*0568*/ 	.word	0x00004510
        /*056c*/ 	.word	0x000000ff
        /*0570*/ 	.word	0x00000000
        /*0574*/ 	.short	0x0101
        /*0576*/ 	.byte	0x08
	.zero		1


	//   ....[71]....
        /*0578*/ 	.word	0x00004540
        /*057c*/ 	.word	0x000000ff
        /*0580*/ 	.word	0x00000068
        /*0584*/ 	.short	0x010a
        /*0586*/ 	.byte	0x07
	.zero		1


	//   ....[72]....
        /*0588*/ 	.word	0x00004750
        /*058c*/ 	.word	0x000000ff
        /*0590*/ 	.word	0x00000048
        /*0594*/ 	.short	0x010b
        /*0596*/ 	.byte	0x07
	.zero		1


	//   ....[73]....
        /*0598*/ 	.word	0x00004770
        /*059c*/ 	.word	0x000000ff
        /*05a0*/ 	.word	0x00000000
        /*05a4*/ 	.short	0x0101
        /*05a6*/ 	.byte	0x0d
	.zero		1


	//   ....[74]....
        /*05a8*/ 	.word	0x000047a0
        /*05ac*/ 	.word	0x000000ff
        /*05b0*/ 	.word	0x00000050
        /*05b4*/ 	.short	0x010a
        /*05b6*/ 	.byte	0x07
	.zero		1


	//   ....[75]....
        /*05b8*/ 	.word	0x000047c0
        /*05bc*/ 	.word	0x000000ff
        /*05c0*/ 	.word	0x00000058
        /*05c4*/ 	.short	0x010a
        /*05c6*/ 	.byte	0x07
	.zero		1


	//   ....[76]....
        /*05c8*/ 	.word	0x000047e0
        /*05cc*/ 	.word	0x000000ff
        /*05d0*/ 	.word	0x00000060
        /*05d4*/ 	.short	0x010a
        /*05d6*/ 	.byte	0x07
	.zero		1


	//   ....[77]....
        /*05d8*/ 	.word	0x00004820
        /*05dc*/ 	.word	0x00000000
        /*05e0*/ 	.word	0x00000068
        /*05e4*/ 	.short	0x010a
        /*05e6*/ 	.byte	0xff
	.zero		1


	//   ....[78]....
        /*05e8*/ 	.word	0x00004b50
        /*05ec*/ 	.word	0x00000000
        /*05f0*/ 	.word	0x00000080
        /*05f4*/ 	.short	0x010a
        /*05f6*/ 	.byte	0xff
	.zero		1


	//   ....[79]....
        /*05f8*/ 	.word	0x00004c60
        /*05fc*/ 	.word	0x00000000
        /*0600*/ 	.word	0x00000000
        /*0604*/ 	.short	0x0101
        /*0606*/ 	.byte	0xff
	.zero		1


	//   ....[80]....
        /*0608*/ 	.word	0x000056c0
        /*060c*/ 	.word	0x00000003
        /*0610*/ 	.word	0x00000030
        /*0614*/ 	.short	0x010a
        /*0616*/ 	.byte	0xff
	.zero		1


	//   ....[81]....
        /*0618*/ 	.word	0x00005700
        /*061c*/ 	.word	0x000000c1
        /*0620*/ 	.word	0x000000a0
        /*0624*/ 	.short	0x010a
        /*0626*/ 	.byte	0xff
	.zero		1


	//   ....[82]....
        /*0628*/ 	.word	0x00005830
        /*062c*/ 	.word	0x00000003
        /*0630*/ 	.word	0x00000030
        /*0634*/ 	.short	0x010a
        /*0636*/ 	.byte	0xff
	.zero		1


	//   ....[83]....
        /*0638*/ 	.word	0x00005990
        /*063c*/ 	.word	0x00000000
        /*0640*/ 	.word	0x00000000
        /*0644*/ 	.short	0x0101
        /*0646*/ 	.byte	0xff
	.zero		1


	//   ....[84]....
        /*0648*/ 	.word	0x000059f0
        /*064c*/ 	.word	0x000000c1
        /*0650*/ 	.word	0x000000a0
        /*0654*/ 	.short	0x010a
        /*0656*/ 	.byte	0xff
	.zero		1


	//   ....[85]....
        /*0658*/ 	.word	0x00006da0
        /*065c*/ 	.word	0x000000cc
        /*0660*/ 	.word	0x00000030
        /*0664*/ 	.short	0x010a
        /*0666*/ 	.byte	0xff
	.zero		1


	//   ....[86]....
        /*0668*/ 	.word	0x00006e70
        /*066c*/ 	.word	0x000000cc
        /*0670*/ 	.word	0x00000030
        /*0674*/ 	.short	0x010a
        /*0676*/ 	.byte	0xff
	.zero		1


	//   ....[87]....
        /*0678*/ 	.word	0x00006fb0
        /*067c*/ 	.word	0x00000003
        /*0680*/ 	.word	0x00000000
        /*0684*/ 	.short	0x0101
        /*0686*/ 	.byte	0xff
	.zero		1


	//   ....[88]....
        /*0688*/ 	.word	0x00008350
        /*068c*/ 	.word	0x00000000
        /*0690*/ 	.word	0x00000030
        /*0694*/ 	.short	0x010a
        /*0696*/ 	.byte	0xff
	.zero		1


	//   ....[89]....
        /*0698*/ 	.word	0x00008420
        /*069c*/ 	.word	0x00000000
        /*06a0*/ 	.word	0x00000030
        /*06a4*/ 	.short	0x010a
        /*06a6*/ 	.byte	0xff
	.zero		1


	//   ....[90]....
        /*06a8*/ 	.word	0x00008580
        /*06ac*/ 	.word	0x00000000
        /*06b0*/ 	.word	0x00000000
        /*06b4*/ 	.short	0x0101
        /*06b6*/ 	.byte	0xff
	.zero		1


	//   ....[91]....
        /*06b8*/ 	.word	0x00009930
        /*06bc*/ 	.word	0x00000000
        /*06c0*/ 	.word	0x00000030
        /*06c4*/ 	.short	0x010a
        /*06c6*/ 	.byte	0xff
	.zero		1


	//   ....[92]....
        /*06c8*/ 	.word	0x00009a00
        /*06cc*/ 	.word	0x00000000
        /*06d0*/ 	.word	0x00000030
        /*06d4*/ 	.short	0x010a
        /*06d6*/ 	.byte	0xff
	.zero		1


	//   ....[93]....
        /*06d8*/ 	.word	0x00009b60
        /*06dc*/ 	.word	0x00000000
        /*06e0*/ 	.word	0x00000000
        /*06e4*/ 	.short	0x0101
        /*06e6*/ 	.byte	0xff
	.zero		1


	//   ....[94]....
        /*06e8*/ 	.word	0x0000a050
        /*06ec*/ 	.word	0x000000ff
        /*06f0*/ 	.word	0x00000000
        /*06f4*/ 	.short	0x0101
        /*06f6*/ 	.byte	0x05
	.zero		1


	//   ....[95]....
        /*06f8*/ 	.word	0x0000afd0
        /*06fc*/ 	.word	0x00000003
        /*0700*/ 	.word	0x000000d0
        /*0704*/ 	.short	0x010a
        /*0706*/ 	.byte	0xff
	.zero		1


	//   ....[96]....
        /*0708*/ 	.word	0x0000b030
        /*070c*/ 	.word	0x00000002
        /*0710*/ 	.word	0x00000018
        /*0714*/ 	.short	0x010a
        /*0716*/ 	.byte	0xff
	.zero		1


	//   ....[97]....
        /*0718*/ 	.word	0x0000b090
        /*071c*/ 	.word	0x00000002
        /*0720*/ 	.word	0x00000018
        /*0724*/ 	.short	0x010a
        /*0726*/ 	.byte	0xff
	.zero		1


	//   ....[98]....
        /*0728*/ 	.word	0x0000b0e0
        /*072c*/ 	.word	0x00000002
        /*0730*/ 	.word	0x00000080
        /*0734*/ 	.short	0x010a
        /*0736*/ 	.byte	0xff
	.zero		1


	//   ....[99]....
        /*0738*/ 	.word	0x0000b140
        /*073c*/ 	.word	0x00000000
        /*0740*/ 	.word	0x00000000
        /*0744*/ 	.short	0x010a
        /*0746*/ 	.byte	0xff
	.zero		1


	//   ....[100]....
        /*0748*/ 	.word	0x0000b1a0
        /*074c*/ 	.word	0x00000000
        /*0750*/ 	.word	0x00000000
        /*0754*/ 	.short	0x010a
        /*0756*/ 	.byte	0xff
	.zero		1


	//   ....[101]....
        /*0758*/ 	.word	0x0000b1f0
        /*075c*/ 	.word	0x00000000
        /*0760*/ 	.word	0x000000c0
        /*0764*/ 	.short	0x010a
        /*0766*/ 	.byte	0xff
	.zero		1


	//   ....[102]....
        /*0768*/ 	.word	0x0000b250
        /*076c*/ 	.word	0x00000000
        /*0770*/ 	.word	0x00000090
        /*0774*/ 	.short	0x010a
        /*0776*/ 	.byte	0xff
	.zero		1


	//   ....[103]....
        /*0778*/ 	.word	0x0000b2a0
        /*077c*/ 	.word	0x00000000
        /*0780*/ 	.word	0x00000080
        /*0784*/ 	.short	0x010a
        /*0786*/ 	.byte	0xff
	.zero		1


	//   ....[104]....
        /*0788*/ 	.word	0x0000b300
        /*078c*/ 	.word	0x00000000
        /*0790*/ 	.word	0x00000090
        /*0794*/ 	.short	0x010a
        /*0796*/ 	.byte	0xff
	.zero		1


	//   ....[105]....
        /*0798*/ 	.word	0x0000b350
        /*079c*/ 	.word	0x00000000
        /*07a0*/ 	.word	0x00000080
        /*07a4*/ 	.short	0x010a
        /*07a6*/ 	.byte	0xff
	.zero		1


	//   ....[106]....
        /*07a8*/ 	.word	0x0000b3b0
        /*07ac*/ 	.word	0x00000003
        /*07b0*/ 	.word	0x000000b0
        /*07b4*/ 	.short	0x010a
        /*07b6*/ 	.byte	0xff
	.zero		1


	//   ....[107]....
        /*07b8*/ 	.word	0x0000b410
        /*07bc*/ 	.word	0x00000000
        /*07c0*/ 	.word	0x00000000
        /*07c4*/ 	.short	0x010a
        /*07c6*/ 	.byte	0xff
	.zero		1


	//   ....[108]....
        /*07c8*/ 	.word	0x0000b470
        /*07cc*/ 	.word	0x00000000
        /*07d0*/ 	.word	0x00000000
        /*07d4*/ 	.short	0x010a
        /*07d6*/ 	.byte	0xff
	.zero		1


	//   ....[109]....
        /*07d8*/ 	.word	0x0000b4d0
        /*07dc*/ 	.word	0x00000000
        /*07e0*/ 	.word	0x00000000
        /*07e4*/ 	.short	0x010a
        /*07e6*/ 	.byte	0xff
	.zero		1


	//   ....[110]....
        /*07e8*/ 	.word	0x0000b520
        /*07ec*/ 	.word	0x00000000
        /*07f0*/ 	.word	0x00000080
        /*07f4*/ 	.short	0x010a
        /*07f6*/ 	.byte	0xff
	.zero		1


	//   ....[111]....
        /*07f8*/ 	.word	0x0000b580
        /*07fc*/ 	.word	0x00000000
        /*0800*/ 	.word	0x00000078
        /*0804*/ 	.short	0x010a
        /*0806*/ 	.byte	0xff
	.zero		1


	//   ....[112]....
        /*0808*/ 	.word	0x0000b5e0
        /*080c*/ 	.word	0x00000003
        /*0810*/ 	.word	0x00000050
        /*0814*/ 	.short	0x010a
        /*0816*/ 	.byte	0xff
	.zero		1


	//   ....[113]....
        /*0818*/ 	.word	0x0000b640
        /*081c*/ 	.word	0x00000003
        /*0820*/ 	.word	0x00000058
        /*0824*/ 	.short	0x010a
        /*0826*/ 	.byte	0xff
	.zero		1


	//   ....[114]....
        /*0828*/ 	.word	0x0000b6a0
        /*082c*/ 	.word	0x00000003
        /*0830*/ 	.word	0x00000060
        /*0834*/ 	.short	0x010a
        /*0836*/ 	.byte	0xff
	.zero		1


	//   ....[115]....
        /*0838*/ 	.word	0x0000b700
        /*083c*/ 	.word	0x00000003
        /*0840*/ 	.word	0x00000068
        /*0844*/ 	.short	0x010a
        /*0846*/ 	.byte	0xff
	.zero		1


	//   ....[116]....
        /*0848*/ 	.word	0x0000b760
        /*084c*/ 	.word	0x00000000
        /*0850*/ 	.word	0x00000050
        /*0854*/ 	.short	0x010a
        /*0856*/ 	.byte	0xff
	.zero		1


	//   ....[117]....
        /*0858*/ 	.word	0x0000b7c0
        /*085c*/ 	.word	0x00000000
        /*0860*/ 	.word	0x00000058
        /*0864*/ 	.short	0x010a
        /*0866*/ 	.byte	0xff
	.zero		1


	//   ....[118]....
        /*0868*/ 	.word	0x0000b820
        /*086c*/ 	.word	0x00000000
        /*0870*/ 	.word	0x00000060
        /*0874*/ 	.short	0x010a
        /*0876*/ 	.byte	0xff
	.zero		1


	//   ....[119]....
        /*0878*/ 	.word	0x0000b870
        /*087c*/ 	.word	0x00000000
        /*0880*/ 	.word	0x00000080
        /*0884*/ 	.short	0x010a
        /*0886*/ 	.byte	0xff
	.zero		1


	//   ....[120]....
        /*0888*/ 	.word	0x0000b8c0
        /*088c*/ 	.word	0x00000003
        /*0890*/ 	.word	0x00000030
        /*0894*/ 	.short	0x010a
        /*0896*/ 	.byte	0xff
	.zero		1


	//   ....[121]....
        /*0898*/ 	.word	0x0000b910
        /*089c*/ 	.word	0x000000c1
        /*08a0*/ 	.word	0x000000a0
        /*08a4*/ 	.short	0x010a
        /*08a6*/ 	.byte	0xff
	.zero		1


	//   ....[122]....
        /*08a8*/ 	.word	0x0000b960
        /*08ac*/ 	.word	0x000000cc
        /*08b0*/ 	.word	0x00000030
        /*08b4*/ 	.short	0x010a
        /*08b6*/ 	.byte	0xff
	.zero		1


	//   ....[123]....
        /*08b8*/ 	.word	0x0000b9b0
        /*08bc*/ 	.word	0x00000000
        /*08c0*/ 	.word	0x00000030
        /*08c4*/ 	.short	0x010a
        /*08c6*/ 	.byte	0xff
	.zero		1


	//   ....[124]....
        /*08c8*/ 	.word	0x0000ba00
        /*08cc*/ 	.word	0x00000000
        /*08d0*/ 	.word	0x00000030
        /*08d4*/ 	.short	0x010a
        /*08d6*/ 	.byte	0xff
	.zero		1


	//----- nvinfo : EIATTR_NUM_MBARRIERS
	.align		4
.L_48:
        /*08d8*/ 	.byte	0x03, 0x38
        /*08da*/ 	.short	0x001c


	//----- nvinfo : EIATTR_EXIT_INSTR_OFFSETS
	.align		4
        /*08dc*/ 	.byte	0x04, 0x1c
        /*08de*/ 	.short	(.L_50 - .L_49)


	//   ....[0]....
.L_49:
        /*08e0*/ 	.word	0x000024d0


	//   ....[1]....
        /*08e4*/ 	.word	0x000029c0


	//   ....[2]....
        /*08e8*/ 	.word	0x00002a20


	//   ....[3]....
        /*08ec*/ 	.word	0x000037f0


	//   ....[4]....
        /*08f0*/ 	.word	0x00004850


	//   ....[5]....
        /*08f4*/ 	.word	0x00004890


	//   ....[6]....
        /*08f8*/ 	.word	0x0000afc0


	//----- nvinfo : EIATTR_MAX_THREADS
	.align		4
.L_50:
        /*08fc*/ 	.byte	0x04, 0x05
        /*08fe*/ 	.short	(.L_52 - .L_51)
.L_51:
        /*0900*/ 	.word	0x00000100
        /*0904*/ 	.word	0x00000001
        /*0908*/ 	.word	0x00000001


	//----- nvinfo : EIATTR_CRS_STACK_SIZE
	.align		4
.L_52:
        /*090c*/ 	.byte	0x04, 0x1e
        /*090e*/ 	.short	(.L_54 - .L_53)
.L_53:
        /*0910*/ 	.word	0x00000000


	//----- nvinfo : EIATTR_CBANK_PARAM_SIZE
	.align		4
.L_54:
        /*0914*/ 	.byte	0x03, 0x19
        /*0916*/ 	.short	0x0800


	//----- nvinfo : EIATTR_PARAM_CBANK
	.align		4
        /*0918*/ 	.byte	0x04, 0x0a
        /*091a*/ 	.short	(.L_56 - .L_55)
	.align		4
.L_55:
        /*091c*/ 	.word	index@(.nv.constant0._ZN7cutlass13device_kernelINS_4gemm6kernel13GemmUniversalIN4cute5tupleIJiiiiEEENS1_10collective13CollectiveMmaINS1_35MainloopSm100TmaUmmaWarpSpecializedILi3ELi2ELi2ENS5_IJNS4_1CILi1EEESB_SB_EEEEENS5_IJNSA_ILi128EEENSA_ILi256EEESE_EEENS_12float_e5m2_tENS5_IJSB_llEEESH_SI_NS4_8TiledMMAINS4_8MMA_AtomIJNS4_10MMA_TraitsINS4_19SM100_MMA_F8F6F4_SSEJSH_SH_fSE_SF_NS4_17integral_constantINS4_4UMMA5MajorELSP_1EEESQ_NSN_INSO_7ScaleInELSR_0EEESS_EEEEEENS4_6LayoutISC_NS5_IJNSA_ILi0EEESW_SW_EEEEENS5_IJNS4_10UnderscoreESZ_SZ_EEEEENS4_13SM90_TMA_LOADENS4_14ComposedLayoutINS4_7SwizzleILi3ELi4ELi3EEENS4_18smem_ptr_flag_bitsILi8EEENSV_INS5_IJSE_NSA_ILi8EEEEEENS5_IJSB_SE_EEEEEEEvNS4_8identityES12_S1C_vS1D_EENS_8epilogue10collective18CollectiveEpilogueINS1F_23Sm100TmaWarpSpecializedILi4ELi2ELi64ELb0ELb0EEEJSG_NS5_IJNSV_ISE_SB_EENSV_INSA_ILi64EEESB_EEEEESH_NS5_IJlSB_lEEESH_S1O_NS1F_6fusion15FusionCallbacksIS1J_NS1P_17LinearCombinationISH_fSH_fLNS_15FloatRoundStyleE2EEESG_S1N_JEEENS4_5SM1004TMEM4LOAD26SM100_TMEM_LOAD_32dp32b64xES12_NS13_INS14_ILi2ELi4ELi3EEES17_NSV_INS5_IJS18_S1L_EEENS5_IJS1L_SB_EEEEEEENS4_39AutoVectorizingCopyWithAssumedAlignmentILi128EEENS4_14SM90_TMA_STOREES23_S25_S25_EEEvvEEEEvNT_6ParamsE)
        /*0920*/ 	.short	0x0380
        /*0922*/ 	.short	0x0800


	//----- nvinfo : EIATTR_SW_WAR
	.align		4
.L_56:
        /*0924*/ 	.byte	0x04, 0x36
        /*0926*/ 	.short	(.L_58 - .L_57)
.L_57:
        /*0928*/ 	.word	0x00000008
.L_58:


//--------------------- .nv.callgraph             --------------------------
	.section	.nv.callgraph,"",@"SHT_CUDA_CALLGRAPH"
	.align	4
	.sectionentsize	8
	.align		4
        /*0000*/ 	.word	0x00000000
	.align		4
        /*0004*/ 	.word	0xffffffff
	.align		4
        /*0008*/ 	.word	index@(_ZN7cutlass13device_kernelINS_4gemm6kernel13GemmUniversalIN4cute5tupleIJiiiiEEENS1_10collective13CollectiveMmaINS1_35MainloopSm100TmaUmmaWarpSpecializedILi3ELi2ELi2ENS5_IJNS4_1CILi1EEESB_SB_EEEEENS5_IJNSA_ILi128EEENSA_ILi256EEESE_EEENS_12float_e5m2_tENS5_IJSB_llEEESH_SI_NS4_8TiledMMAINS4_8MMA_AtomIJNS4_10MMA_TraitsINS4_19SM100_MMA_F8F6F4_SSEJSH_SH_fSE_SF_NS4_17integral_constantINS4_4UMMA5MajorELSP_1EEESQ_NSN_INSO_7ScaleInELSR_0EEESS_EEEEEENS4_6LayoutISC_NS5_IJNSA_ILi0EEESW_SW_EEEEENS5_IJNS4_10UnderscoreESZ_SZ_EEEEENS4_13SM90_TMA_LOADENS4_14ComposedLayoutINS4_7SwizzleILi3ELi4ELi3EEENS4_18smem_ptr_flag_bitsILi8EEENSV_INS5_IJSE_NSA_ILi8EEEEEENS5_IJSB_SE_EEEEEEEvNS4_8identityES12_S1C_vS1D_EENS_8epilogue10collective18CollectiveEpilogueINS1F_23Sm100TmaWarpSpecializedILi4ELi2ELi64ELb0ELb0EEEJSG_NS5_IJNSV_ISE_SB_EENSV_INSA_ILi64EEESB_EEEEESH_NS5_IJlSB_lEEESH_S1O_NS1F_6fusion15FusionCallbacksIS1J_NS1P_17LinearCombinationISH_fSH_fLNS_15FloatRoundStyleE2EEESG_S1N_JEEENS4_5SM1004TMEM4LOAD26SM100_TMEM_LOAD_32dp32b64xES12_NS13_INS14_ILi2ELi4ELi3EEES17_NSV_INS5_IJS18_S1L_EEENS5_IJS1L_SB_EEEEEEENS4_39AutoVectorizingCopyWithAssumedAlignmentILi128EEENS4_14SM90_TMA_STOREES23_S25_S25_EEEvvEEEEvNT_6ParamsE)
	.align		4
        /*000c*/ 	.word	index@(__assertfail)
	.align		4
        /*0010*/ 	.word	0x00000000
	.align		4
        /*0014*/ 	.word	0xfffffffe
	.align		4
        /*0018*/ 	.word	0x00000000
	.align		4
        /*001c*/ 	.word	0xfffffffd
	.align		4
        /*0020*/ 	.word	0x00000000
	.align		4
        /*0024*/ 	.word	0xfffffffc


//--------------------- .nv.constant4             --------------------------
	.section	.nv.constant4,"a",@progbits
	.align	8
	.align		8
.nv.constant4:
        /*0000*/ 	.dword	__assertfail
	.align		8
        /*0008*/ 	.dword	__unnamed_1
	.align		8
        /*0010*/ 	.dword	__unnamed_2
	.align		8
        /*0018*/ 	.dword	__unnamed_3
	.align		8
        /*0020*/ 	.dword	_ZN40_INTERNAL_548694d7_4_k_cu_3c8ba21e_367964cuda3std3__45__cpo5beginE
	.align		8
        /*0028*/ 	.dword	_ZN40_INTERNAL_548694d7_4_k_cu_3c8ba21e_367964cuda3std3__45__cpo3endE
	.align		8
        /*0030*/ 	.dword	_ZN40_INTERNAL_548694d7_4_k_cu_3c8ba21e_367964cuda3std3__45__cpo6cbeginE
	.align		8
        /*0038*/ 	.dword	_ZN40_INTERNAL_548694d7_4_k_cu_3c8ba21e_367964cuda3std3__45__cpo4cendE
	.align		8
        /*0040*/ 	.dword	_ZN40_INTERNAL_548694d7_4_k_cu_3c8ba21e_367964cuda3std3__442_GLOBAL__N__548694d7_4_k_cu_3c8ba21e_367966ignoreE
	.align		8
        /*0048*/ 	.dword	_ZN40_INTERNAL_548694d7_4_k_cu_3c8ba21e_367964cuda3std3__419piecewise_constructE
	.align		8
        /*0050*/ 	.dword	_ZN40_INTERNAL_548694d7_4_k_cu_3c8ba21e_367964cuda3std3__48in_placeE
	.align		8
        /*0058*/ 	.dword	_ZN40_INTERNAL_548694d7_4_k_cu_3c8ba21e_367964cuda3std6ranges3__45__cpo4swapE
	.align		8
        /*0060*/ 	.dword	_ZN40_INTERNAL_548694d7_4_k_cu_3c8ba21e_367964cuda3std6ranges3__45__cpo9iter_moveE
	.align		8
        /*0068*/ 	.dword	_ZN40_INTERNAL_548694d7_4_k_cu_3c8ba21e_367964cute7productE
	.align		8
        /*0070*/ 	.dword	_ZN40_INTERNAL_548694d7_4_k_cu_3c8ba21e_367964cute1_E
	.align		8
        /*0078*/ 	.dword	$str$25
	.align		8
        /*0080*/ 	.dword	$str$26
	.align		8
        /*0088*/ 	.dword	$str$27
	.align		8
        /*0090*/ 	.dword	$str$28


//--------------------- .text._ZN7cutlass13device_kernelINS_4gemm6kernel13GemmUniversalIN4cute5tupleIJiiiiEEENS1_10collective13CollectiveMmaINS1_35MainloopSm100TmaUmmaWarpSpecializedILi3ELi2ELi2ENS5_IJNS4_1CILi1EEESB_SB_EEEEENS5_IJNSA_ILi128EEENSA_ILi256EEESE_EEENS_12float_e5m2_tENS5_IJSB_llEEESH_SI_NS4_8TiledMMAINS4_8MMA_AtomIJNS4_10MMA_TraitsINS4_19SM100_MMA_F8F6F4_SSEJSH_SH_fSE_SF_NS4_17integral_constantINS4_4UMMA5MajorELSP_1EEESQ_NSN_INSO_7ScaleInELSR_0EEESS_EEEEEENS4_6LayoutISC_NS5_IJNSA_ILi0EEESW_SW_EEEEENS5_IJNS4_10UnderscoreESZ_SZ_EEEEENS4_13SM90_TMA_LOADENS4_14ComposedLayoutINS4_7SwizzleILi3ELi4ELi3EEENS4_18smem_ptr_flag_bitsILi8EEENSV_INS5_IJSE_NSA_ILi8EEEEEENS5_IJSB_SE_EEEEEEEvNS4_8identityES12_S1C_vS1D_EENS_8epilogue10collective18CollectiveEpilogueINS1F_23Sm100TmaWarpSpecializedILi4ELi2ELi64ELb0ELb0EEEJSG_NS5_IJNSV_ISE_SB_EENSV_INSA_ILi64EEESB_EEEEESH_NS5_IJlSB_lEEESH_S1O_NS1F_6fusion15FusionCallbacksIS1J_NS1P_17LinearCombinationISH_fSH_fLNS_15FloatRoundStyleE2EEESG_S1N_JEEENS4_5SM1004TMEM4LOAD26SM100_TMEM_LOAD_32dp32b64xES12_NS13_INS14_ILi2ELi4ELi3EEES17_NSV_INS5_IJS18_S1L_EEENS5_IJS1L_SB_EEEEEEENS4_39AutoVectorizingCopyWithAssumedAlignmentILi128EEENS4_14SM90_TMA_STOREES23_S25_S25_EEEvvEEEEvNT_6ParamsE --------------------------
	.section	.text._ZN7cutlass13device_kernelINS_4gemm6kernel13GemmUniversalIN4cute5tupleIJiiiiEEENS1_10collective13CollectiveMmaINS1_35MainloopSm100TmaUmmaWarpSpecializedILi3ELi2ELi2ENS5_IJNS4_1CILi1EEESB_SB_EEEEENS5_IJNSA_ILi128EEENSA_ILi256EEESE_EEENS_12float_e5m2_tENS5_IJSB_llEEESH_SI_NS4_8TiledMMAINS4_8MMA_AtomIJNS4_10MMA_TraitsINS4_19SM100_MMA_F8F6F4_SSEJSH_SH_fSE_SF_NS4_17integral_constantINS4_4UMMA5MajorELSP_1EEESQ_NSN_INSO_7ScaleInELSR_0EEESS_EEEEEENS4_6LayoutISC_NS5_IJNSA_ILi0EEESW_SW_EEEEENS5_IJNS4_10UnderscoreESZ_SZ_EEEEENS4_13SM90_TMA_LOADENS4_14ComposedLayoutINS4_7SwizzleILi3ELi4ELi3EEENS4_18smem_ptr_flag_bitsILi8EEENSV_INS5_IJSE_NSA_ILi8EEEEEENS5_IJSB_SE_EEEEEEEvNS4_8identityES12_S1C_vS1D_EENS_8epilogue10collective18CollectiveEpilogueINS1F_23Sm100TmaWarpSpecializedILi4ELi2ELi64ELb0ELb0EEEJSG_NS5_IJNSV_ISE_SB_EENSV_INSA_ILi64EEESB_EEEEESH_NS5_IJlSB_lEEESH_S1O_NS1F_6fusion15FusionCallbacksIS1J_NS1P_17LinearCombinationISH_fSH_fLNS_15FloatRoundStyleE2EEESG_S1N_JEEENS4_5SM1004TMEM4LOAD26SM100_TMEM_LOAD_32dp32b64xES12_NS13_INS14_ILi2ELi4ELi3EEES17_NSV_INS5_IJS18_S1L_EEENS5_IJS1L_SB_EEEEEEENS4_39AutoVectorizingCopyWithAssumedAlignmentILi128EEENS4_14SM90_TMA_STOREES23_S25_S25_EEEvvEEEEvNT_6ParamsE,"ax",@progbits
	.align	128
.text._ZN7cutlass13device_kernelINS_4gemm6kernel13GemmUniversalIN4cute5tupleIJiiiiEEENS1_10collective13CollectiveMmaINS1_35MainloopSm100TmaUmmaWarpSpecializedILi3ELi2ELi2ENS5_IJNS4_1CILi1EEESB_SB_EEEEENS5_IJNSA_ILi128EEENSA_ILi256EEESE_EEENS_12float_e5m2_tENS5_IJSB_llEEESH_SI_NS4_8TiledMMAINS4_8MMA_AtomIJNS4_10MMA_TraitsINS4_19SM100_MMA_F8F6F4_SSEJSH_SH_fSE_SF_NS4_17integral_constantINS4_4UMMA5MajorELSP_1EEESQ_NSN_INSO_7ScaleInELSR_0EEESS_EEEEEENS4_6LayoutISC_NS5_IJNSA_ILi0EEESW_SW_EEEEENS5_IJNS4_10UnderscoreESZ_SZ_EEEEENS4_13SM90_TMA_LOADENS4_14ComposedLayoutINS4_7SwizzleILi3ELi4ELi3EEENS4_18smem_ptr_flag_bitsILi8EEENSV_INS5_IJSE_NSA_ILi8EEEEEENS5_IJSB_SE_EEEEEEEvNS4_8identityES12_S1C_vS1D_EENS_8epilogue10collective18CollectiveEpilogueINS1F_23Sm100TmaWarpSpecializedILi4ELi2ELi64ELb0ELb0EEEJSG_NS5_IJNSV_ISE_SB_EENSV_INSA_ILi64EEESB_EEEEESH_NS5_IJlSB_lEEESH_S1O_NS1F_6fusion15FusionCallbacksIS1J_NS1P_17LinearCombinationISH_fSH_fLNS_15FloatRoundStyleE2EEESG_S1N_JEEENS4_5SM1004TMEM4LOAD26SM100_TMEM_LOAD_32dp32b64xES12_NS13_INS14_ILi2ELi4ELi3EEES17_NSV_INS5_IJS18_S1L_EEENS5_IJS1L_SB_EEEEEEENS4_39AutoVectorizingCopyWithAssumedAlignmentILi128EEENS4_14SM90_TMA_STOREES23_S25_S25_EEEvvEEEEvNT_6ParamsE:
        .type           _ZN7cutlass13device_kernelINS_4gemm6kernel13GemmUniversalIN4cute5tupleIJiiiiEEENS1_10collective13CollectiveMmaINS1_35MainloopSm100TmaUmmaWarpSpecializedILi3ELi2ELi2ENS5_IJNS4_1CILi1EEESB_SB_EEEEENS5_IJNSA_ILi128EEENSA_ILi256EEESE_EEENS_12float_e5m2_tENS5_IJSB_llEEESH_SI_NS4_8TiledMMAINS4_8MMA_AtomIJNS4_10MMA_TraitsINS4_19SM100_MMA_F8F6F4_SSEJSH_SH_fSE_SF_NS4_17integral_constantINS4_4UMMA5MajorELSP_1EEESQ_NSN_INSO_7ScaleInELSR_0EEESS_EEEEEENS4_6LayoutISC_NS5_IJNSA_ILi0EEESW_SW_EEEEENS5_IJNS4_10UnderscoreESZ_SZ_EEEEENS4_13SM90_TMA_LOADENS4_14ComposedLayoutINS4_7SwizzleILi3ELi4ELi3EEENS4_18smem_ptr_flag_bitsILi8EEENSV_INS5_IJSE_NSA_ILi8EEEEEENS5_IJSB_SE_EEEEEEEvNS4_8identityES12_S1C_vS1D_EENS_8epilogue10collective18CollectiveEpilogueINS1F_23Sm100TmaWarpSpecializedILi4ELi2ELi64ELb0ELb0EEEJSG_NS5_IJNSV_ISE_SB_EENSV_INSA_ILi64EEESB_EEEEESH_NS5_IJlSB_lEEESH_S1O_NS1F_6fusion15FusionCallbacksIS1J_NS1P_17LinearCombinationISH_fSH_fLNS_15FloatRoundStyleE2EEESG_S1N_JEEENS4_5SM1004TMEM4LOAD26SM100_TMEM_LOAD_32dp32b64xES12_NS13_INS14_ILi2ELi4ELi3EEES17_NSV_INS5_IJS18_S1L_EEENS5_IJS1L_SB_EEEEEEENS4_39AutoVectorizingCopyWithAssumedAlignmentILi128EEENS4_14SM90_TMA_STOREES23_S25_S25_EEEvvEEEEvNT_6ParamsE,@function
        .size           _ZN7cutlass13device_kernelINS_4gemm6kernel13GemmUniversalIN4cute5tupleIJiiiiEEENS1_10collective13CollectiveMmaINS1_35MainloopSm100TmaUmmaWarpSpecializedILi3ELi2ELi2ENS5_IJNS4_1CILi1EEESB_SB_EEEEENS5_IJNSA_ILi128EEENSA_ILi256EEESE_EEENS_12float_e5m2_tENS5_IJSB_llEEESH_SI_NS4_8TiledMMAINS4_8MMA_AtomIJNS4_10MMA_TraitsINS4_19SM100_MMA_F8F6F4_SSEJSH_SH_fSE_SF_NS4_17integral_constantINS4_4UMMA5MajorELSP_1EEESQ_NSN_INSO_7ScaleInELSR_0EEESS_EEEEEENS4_6LayoutISC_NS5_IJNSA_ILi0EEESW_SW_EEEEENS5_IJNS4_10UnderscoreESZ_SZ_EEEEENS4_13SM90_TMA_LOADENS4_14ComposedLayoutINS4_7SwizzleILi3ELi4ELi3EEENS4_18smem_ptr_flag_bitsILi8EEENSV_INS5_IJSE_NSA_ILi8EEEEEENS5_IJSB_SE_EEEEEEEvNS4_8identityES12_S1C_vS1D_EENS_8epilogue10collective18CollectiveEpilogueINS1F_23Sm100TmaWarpSpecializedILi4ELi2ELi64ELb0ELb0EEEJSG_NS5_IJNSV_ISE_SB_EENSV_INSA_ILi64EEESB_EEEEESH_NS5_IJlSB_lEEESH_S1O_NS1F_6fusion15FusionCallbacksIS1J_NS1P_17LinearCombinationISH_fSH_fLNS_15FloatRoundStyleE2EEESG_S1N_JEEENS4_5SM1004TMEM4LOAD26SM100_TMEM_LOAD_32dp32b64xES12_NS13_INS14_ILi2ELi4ELi3EEES17_NSV_INS5_IJS18_S1L_EEENS5_IJS1L_SB_EEEEEEENS4_39AutoVectorizingCopyWithAssumedAlignmentILi128EEENS4_14SM90_TMA_STOREES23_S25_S25_EEEvvEEEEvNT_6ParamsE,(.L_x_164 - _ZN7cutlass13device_kernelINS_4gemm6kernel13GemmUniversalIN4cute5tupleIJiiiiEEENS1_10collective13CollectiveMmaINS1_35MainloopSm100TmaUmmaWarpSpecializedILi3ELi2ELi2ENS5_IJNS4_1CILi1EEESB_SB_EEEEENS5_IJNSA_ILi128EEENSA_ILi256EEESE_EEENS_12float_e5m2_tENS5_IJSB_llEEESH_SI_NS4_8TiledMMAINS4_8MMA_AtomIJNS4_10MMA_TraitsINS4_19SM100_MMA_F8F6F4_SSEJSH_SH_fSE_SF_NS4_17integral_constantINS4_4UMMA5MajorELSP_1EEESQ_NSN_INSO_7ScaleInELSR_0EEESS_EEEEEENS4_6LayoutISC_NS5_IJNSA_ILi0EEESW_SW_EEEEENS5_IJNS4_10UnderscoreESZ_SZ_EEEEENS4_13SM90_TMA_LOADENS4_14ComposedLayoutINS4_7SwizzleILi3ELi4ELi3EEENS4_18smem_ptr_flag_bitsILi8EEENSV_INS5_IJSE_NSA_ILi8EEEEEENS5_IJSB_SE_EEEEEEEvNS4_8identityES12_S1C_vS1D_EENS_8epilogue10collective18CollectiveEpilogueINS1F_23Sm100TmaWarpSpecializedILi4ELi2ELi64ELb0ELb0EEEJSG_NS5_IJNSV_ISE_SB_EENSV_INSA_ILi64EEESB_EEEEESH_NS5_IJlSB_lEEESH_S1O_NS1F_6fusion15FusionCallbacksIS1J_NS1P_17LinearCombinationISH_fSH_fLNS_15FloatRoundStyleE2EEESG_S1N_JEEENS4_5SM1004TMEM4LOAD26SM100_TMEM_LOAD_32dp32b64xES12_NS13_INS14_ILi2ELi4ELi3EEES17_NSV_INS5_IJS18_S1L_EEENS5_IJS1L_SB_EEEEEEENS4_39AutoVectorizingCopyWithAssumedAlignmentILi128EEENS4_14SM90_TMA_STOREES23_S25_S25_EEEvvEEEEvNT_6ParamsE)
        .other          _ZN7cutlass13device_kernelINS_4gemm6kernel13GemmUniversalIN4cute5tupleIJiiiiEEENS1_10collective13CollectiveMmaINS1_35MainloopSm100TmaUmmaWarpSpecializedILi3ELi2ELi2ENS5_IJNS4_1CILi1EEESB_SB_EEEEENS5_IJNSA_ILi128EEENSA_ILi256EEESE_EEENS_12float_e5m2_tENS5_IJSB_llEEESH_SI_NS4_8TiledMMAINS4_8MMA_AtomIJNS4_10MMA_TraitsINS4_19SM100_MMA_F8F6F4_SSEJSH_SH_fSE_SF_NS4_17integral_constantINS4_4UMMA5MajorELSP_1EEESQ_NSN_INSO_7ScaleInELSR_0EEESS_EEEEEENS4_6LayoutISC_NS5_IJNSA_ILi0EEESW_SW_EEEEENS5_IJNS4_10UnderscoreESZ_SZ_EEEEENS4_13SM90_TMA_LOADENS4_14ComposedLayoutINS4_7SwizzleILi3ELi4ELi3EEENS4_18smem_ptr_flag_bitsILi8EEENSV_INS5_IJSE_NSA_ILi8EEEEEENS5_IJSB_SE_EEEEEEEvNS4_8identityES12_S1C_vS1D_EENS_8epilogue10collective18CollectiveEpilogueINS1F_23Sm100TmaWarpSpecializedILi4ELi2ELi64ELb0ELb0EEEJSG_NS5_IJNSV_ISE_SB_EENSV_INSA_ILi64EEESB_EEEEESH_NS5_IJlSB_lEEESH_S1O_NS1F_6fusion15FusionCallbacksIS1J_NS1P_17LinearCombinationISH_fSH_fLNS_15FloatRoundStyleE2EEESG_S1N_JEEENS4_5SM1004TMEM4LOAD26SM100_TMEM_LOAD_32dp32b64xES12_NS13_INS14_ILi2ELi4ELi3EEES17_NSV_INS5_IJS18_S1L_EEENS5_IJS1L_SB_EEEEEEENS4_39AutoVectorizingCopyWithAssumedAlignmentILi128EEENS4_14SM90_TMA_STOREES23_S25_S25_EEEvvEEEEvNT_6ParamsE,@"STO_CUDA_ENTRY STV_DEFAULT"
_ZN7cutlass13device_kernelINS_4gemm6kernel13GemmUniversalIN4cute5tupleIJiiiiEEENS1_10collective13CollectiveMmaINS1_35MainloopSm100TmaUmmaWarpSpecializedILi3ELi2ELi2ENS5_IJNS4_1CILi1EEESB_SB_EEEEENS5_IJNSA_ILi128EEENSA_ILi256EEESE_EEENS_12float_e5m2_tENS5_IJSB_llEEESH_SI_NS4_8TiledMMAINS4_8MMA_AtomIJNS4_10MMA_TraitsINS4_19SM100_MMA_F8F6F4_SSEJSH_SH_fSE_SF_NS4_17integral_constantINS4_4UMMA5MajorELSP_1EEESQ_NSN_INSO_7ScaleInELSR_0EEESS_EEEEEENS4_6LayoutISC_NS5_IJNSA_ILi0EEESW_SW_EEEEENS5_IJNS4_10UnderscoreESZ_SZ_EEEEENS4_13SM90_TMA_LOADENS4_14ComposedLayoutINS4_7SwizzleILi3ELi4ELi3EEENS4_18smem_ptr_flag_bitsILi8EEENSV_INS5_IJSE_NSA_ILi8EEEEEENS5_IJSB_SE_EEEEEEEvNS4_8identityES12_S1C_vS1D_EENS_8epilogue10collective18CollectiveEpilogueINS1F_23Sm100TmaWarpSpecializedILi4ELi2ELi64ELb0ELb0EEEJSG_NS5_IJNSV_ISE_SB_EENSV_INSA_ILi64EEESB_EEEEESH_NS5_IJlSB_lEEESH_S1O_NS1F_6fusion15FusionCallbacksIS1J_NS1P_17LinearCombinationISH_fSH_fLNS_15FloatRoundStyleE2EEESG_S1N_JEEENS4_5SM1004TMEM4LOAD26SM100_TMEM_LOAD_32dp32b64xES12_NS13_INS14_ILi2ELi4ELi3EEES17_NSV_INS5_IJS18_S1L_EEENS5_IJS1L_SB_EEEEEEENS4_39AutoVectorizingCopyWithAssumedAlignmentILi128EEENS4_14SM90_TMA_STOREES23_S25_S25_EEEvvEEEEvNT_6ParamsE:
[----:B------:R-:W1:Y:S01]  /*0000*/  LDC R1, c[0x0][0x37c] ;  /* 0x0000df00ff017b82 */ /* 0x000e620000000800 */
[----:B------:R-:W2:Y:S01]  /*0010*/  S2R R185, SR_TID.X ;  /* 0x0000000000b97919 */ /* 0x000ea20000002100 */
[----:B------:R-:W3:Y:S01]  /*0020*/  LDCU.64 UR4, c[0x0][0x890] ;  /* 0x00011200ff0477ac */ /* 0x000ee20008000a00 */
[----:B------:R-:W-:Y:S02]  /*0030*/  PRMT R171, RZ, 0x7610, R171 ;  /* 0x00007610ffab7816 */ /* 0x000fe400000000ab */
[----:B------:R-:W-:Y:S01]  /*0040*/  ELECT P5, URZ, PT ;  /* 0x0000000000ff782f */ /* 0x000fe200038a0000 */
[----:B------:R-:W4:Y:S01]  /*0050*/  LDCU.64 UR46, c[0x0][0x358] ;  /* 0x00006b00ff2e77ac */ /* 0x000f220008000a00 */
[----:B---3--:R-:W-:-:S04]  /*0060*/  UISETP.NE.U32.AND UP0, UPT, UR4, URZ, UPT ;  /* 0x000000ff0400728c */ /* 0x008fc8000bf05070 */
[----:B------:R-:W-:Y:S01]  /*0070*/  UISETP.NE.AND.EX UP0, UPT, UR5, URZ, UPT, UP0 ;  /* 0x000000ff0500728c */ /* 0x000fe2000bf05300 */
[----:B--2---:R-:W-:-:S05]  /*0080*/  SHF.R.U32.HI R173, RZ, 0x5, R185 ;  /* 0x00000005ffad7819 */ /* 0x004fca00000116b9 */
[----:B------:R-:W2:Y:S02]  /*0090*/  SHFL.IDX PT, R0, R173, RZ, 0x1f ;  /* 0x00001fffad007589 */ /* 0x000ea400000e0000 */
[----:B--2---:R-:W-:Y:S01]  /*00a0*/  R2UR UR8, R0 ;  /* 0x00000000000872ca */ /* 0x004fe200000e0000 */
[----:B-1--4-:R-:W-:-:S14]  /*00b0*/  BRA.U UP0, `(.L_x_0) ;  /* 0x00000001002c7547 */ /* 0x012fdc000b800000 */
[----:B------:R-:W1:Y:S02]  /*00c0*/  LDCU.64 UR6, c[0x0][0x888] ;  /* 0x00011100ff0677ac */ /* 0x000e640008000a00 */
[----:B-1----:R-:W-:-:S04]  /*00d0*/  UISETP.NE.U32.AND UP0, UPT, UR6, URZ, UPT ;  /* 0x000000ff0600728c */ /* 0x002fc8000bf05070 */
[----:B------:R-:W-:-:S09]  /*00e0*/  UISETP.NE.AND.EX UP0, UPT, UR7, URZ, UPT, UP0 ;  /* 0x000000ff0700728c */ /* 0x000fd2000bf05300 */
[----:B------:R-:W-:Y:S05]  /*00f0*/  BRA.U !UP0, `(.L_x_1) ;  /* 0x0000000108107547 */ /* 0x000fea000b800000 */
[----:B------:R-:W1:Y:S02]  /*0100*/  LDC.64 R2, c[0x0][0x888] ;  /* 0x00022200ff027b82 */ /* 0x000e640000000a00 */
[----:B-1----:R1:W5:Y:S01]  /*0110*/  LDG.E R81, desc[UR46][R2.64] ;  /* 0x0000002e02517981 */ /* 0x002362000c1e1900 */
[----:B------:R-:W-:Y:S01]  /*0120*/  HFMA2 R171, -RZ, RZ, 0, 5.9604644775390625e-08 ;  /* 0x00000001ffab7431 */ /* 0x000fe200000001ff */
[----:B------:R-:W-:Y:S05]  /*0130*/  BRA `(.L_x_0) ;  /* 0x00000000000c7947 */ /* 0x000fea0003800000 */
.L_x_1:
[----:B------:R-:W1:Y:S01]  /*0140*/  LDCU UR6, c[0x0][0x880] ;  /* 0x00011000ff0677ac */ /* 0x000e620008000800 */
[----:B------:R-:W-:Y:S01]  /*0150*/  HFMA2 R171, -RZ, RZ, 0, 5.9604644775390625e-08 ;  /* 0x00000001ffab7431 */ /* 0x000fe200000001ff */
[----:B-1----:R-:W-:-:S07]  /*0160*/  MOV R81, UR6 ;  /* 0x0000000600517c02 */ /* 0x002fce0008000f00 */
.L_x_0:
[----:B------:R-:W2:Y:S02]  /*0170*/  LDCU.64 UR6, c[0x0][0x8b0] ;  /* 0x00011600ff0677ac */ /* 0x000ea40008000a00 */
[----:B--2---:R-:W-:-:S04]  /*0180*/  UISETP.NE.U32.AND UP0, UPT, UR6, URZ, UPT ;  /* 0x000000ff0600728c */ /* 0x004fc8000bf05070 */
[----:B------:R-:W-:-:S09]  /*0190*/  UISETP.NE.AND.EX UP0, UPT, UR7, URZ, UPT, UP0 ;  /* 0x000000ff0700728c */ /* 0x000fd2000bf05300 */
[----:B------:R-:W-:Y:S05]  /*01a0*/  BRA.U UP0, `(.L_x_2) ;  /* 0x0000000100247547 */ /* 0x000fea000b800000 */
[----:B------:R-:W2:Y:S02]  /*01b0*/  LDCU.64 UR6, c[0x0][0x8a8] ;  /* 0x00011500ff0677ac */ /* 0x000ea40008000a00 */
[----:B--2---:R-:W-:-:S04]  /*01c0*/  UISETP.NE.U32.AND UP0, UPT, UR6, URZ, UPT ;  /* 0x000000ff0600728c */ /* 0x004fc8000bf05070 */
[----:B------:R-:W-:-:S09]  /*01d0*/  UISETP.NE.AND.EX UP0, UPT, UR7, URZ, UPT, UP0 ;  /* 0x000000ff0700728c */ /* 0x000fd2000bf05300 */
[----:B------:R-:W-:Y:S05]  /*01e0*/  BRA.U !UP0, `(.L_x_3) ;  /* 0x00000001080c7547 */ /* 0x000fea000b800000 */
[----:B------:R-:W2:Y:S02]  /*01f0*/  LDC.64 R78, c[0x0][0x8a8] ;  /* 0x00022a00ff4e7b82 */ /* 0x000ea40000000a00 */
[----:B--2---:R2:W5:Y:S01]  /*0200*/  LDG.E R78, desc[UR46][R78.64] ;  /* 0x0000002e4e4e7981 */ /* 0x004562000c1e1900 */
[----:B------:R-:W-:Y:S05]  /*0210*/  BRA `(.L_x_2) ;  /* 0x0000000000087947 */ /* 0x000fea0003800000 */
.L_x_3:
[----:B------:R-:W2:Y:S02]  /*0220*/  LDCU UR6, c[0x0][0x8a0] ;  /* 0x00011400ff0677ac */ /* 0x000ea40008000800 */
[----:B--2---:R-:W-:Y:S02]  /*0230*/  MOV R78, UR6 ;  /* 0x00000006004e7c02 */ /* 0x004fe40008000f00 */
.L_x_2:
[----:B------:R-:W-:Y:S01]  /*0240*/  IMAD.U32 R0, RZ, RZ, UR8 ;  /* 0x00000008ff007e24 */ /* 0x000fe2000f8e00ff */
[----:B------:R-:W-:Y:S04]  /*0250*/  BSSY.RECONVERGENT B0, `(.L_x_4) ;  /* 0x000000c000007945 */ /* 0x000fe80003800200 */
[C---:B------:R-:W-:Y:S02]  /*0260*/  ISETP.NE.OR P1, PT, R0.reuse, 0x1, !P5 ;  /* 0x000000010000780c */ /* 0x040fe40006f25670 */
[----:B------:R-:W-:-:S11]  /*0270*/  ISETP.NE.OR P0, PT, R0, 0x3, !P5 ;  /* 0x000000030000780c */ /* 0x000fd60006f05670 */
[----:B------:R-:W-:Y:S05]  /*0280*/  @P1 BRA `(.L_x_5) ;  /* 0x0000000000201947 */ /* 0x000fea0003800000 */
[----:B------:R-:W3:Y:S02]  /*0290*/  LDCU.64 UR6, c[0x0][0x348] ;  /* 0x00006900ff0677ac */ /* 0x000ee40008000a00 */
[----:B---3--:R-:W-:Y:S02]  /*02a0*/  UIADD3 UR10, UP1, UPT, UR6, 0x80, URZ ;  /* 0x00000080060a7890 */ /* 0x008fe4000ff3e0ff */
[----:B------:R-:W-:Y:S02]  /*02b0*/  UIADD3 UR6, UP0, UPT, UR6, 0x180, URZ ;  /* 0x0000018006067890 */ /* 0x000fe4000ff1e0ff */
[----:B------:R-:W-:Y:S02]  /*02c0*/  UIADD3.X UR11, UPT, UPT, URZ, UR7, URZ, UP1, !UPT ;  /* 0x00000007ff0b7290 */ /* 0x000fe40008ffe4ff */
[----:B------:R-:W-:-:S07]  /*02d0*/  UIADD3.X UR7, UPT, UPT, URZ, UR7, URZ, UP0, !UPT ;  /* 0x00000007ff077290 */ /* 0x000fce00087fe4ff */
[----:B------:R3:W-:Y:S02]  /*02e0*/  UTMACCTL.PF [UR10] ;  /* 0x000000000a0079b9 */ /* 0x0007e40008040000 */
[----:B------:R3:W-:Y:S02]  /*02f0*/  UTMACCTL.PF [UR6] ;  /* 0x00000000060079b9 */ /* 0x0007e40008040000 */
[----:B---3--:R-:W-:Y:S01]  /*0300*/  NOP ;  /* 0x0000000000007918 */ /* 0x008fe20000000000 */
.L_x_5:
[----:B------:R-:W-:Y:S05]  /*0310*/  BSYNC.RECONVERGENT B0 ;  /* 0x0000000000007941 */ /* 0x000fea0003800200 */
.L_x_4:
[----:B------:R-:W-:Y:S04]  /*0320*/  BSSY.RECONVERGENT B0, `(.L_x_6) ;  /* 0x000000a000007945 */ /* 0x000fe80003800200 */
        /* <DEDUP_REMOVED lines=9> */
.L_x_7:
[----:B------:R-:W-:Y:S05]  /*03c0*/  BSYNC.RECONVERGENT B0 ;  /* 0x0000000000007941 */ /* 0x000fea0003800200 */
.L_x_6:
[----:B------:R-:W3:Y:S01]  /*03d0*/  LDCU.64 UR6, c[0x0][0x888] ;  /* 0x00011100ff0677ac */ /* 0x000ee20008000a00 */
[----:B------:R-:W-:Y:S02]  /*03e0*/  UISETP.EQ.U32.AND UP1, UPT, UR4, URZ, UPT ;  /* 0x000000ff0400728c */ /* 0x000fe4000bf22070 */
[----:B------:R-:W-:Y:S02]  /*03f0*/  UPLOP3.LUT UP2, UPT, UPT, UPT, UPT, 0x80, 0x8 ;  /* 0x000000000008789c */ /* 0x000fe40003f4f070 */
[----:B---3--:R-:W-:-:S04]  /*0400*/  UISETP.NE.U32.AND UP0, UPT, UR6, URZ, UPT ;  /* 0x000000ff0600728c */ /* 0x008fc8000bf05070 */
[----:B------:R-:W-:-:S04]  /*0410*/  UISETP.NE.AND.EX UP0, UPT, UR7, URZ, UPT, UP0 ;  /* 0x000000ff0700728c */ /* 0x000fc8000bf05300 */
[----:B------:R-:W-:-:S04]  /*0420*/  UISETP.EQ.OR.EX UP3, UPT, UR5, URZ, !UP0, UP1 ;  /* 0x000000ff0500728c */ /* 0x000fc8000c762710 */
[----:B------:R-:W-:-:S05]  /*0430*/  UP2UR UR50, UPR, URZ, 0x8 ;  /* 0x00000008ff327883 */ /* 0x000fca0008000000 */
[----:B------:R-:W-:Y:S07]  /*0440*/  BRA.U !UP3, `(.L_x_8) ;  /* 0x000000010b207547 */ /* 0x000fee000b800000 */
[----:B------:R-:W-:Y:S01]  /*0450*/  UISETP.NE.U32.AND UP2, UPT, UR4, URZ, UPT ;  /* 0x000000ff0400728c */ /* 0x000fe2000bf45070 */
[----:B-----5:R-:W-:Y:S01]  /*0460*/  FSETP.NEU.AND P0, PT, R81, RZ, PT ;  /* 0x000000ff5100720b */ /* 0x020fe20003f0d000 */
[----:B------:R-:W-:Y:S02]  /*0470*/  USEL UR4, URZ, 0xffffffff, UP0 ;  /* 0xffffffffff047887 */ /* 0x000fe40008000000 */
[----:B------:R-:W-:-:S10]  /*0480*/  UISETP.NE.AND.EX UP2, UPT, UR5, URZ, UPT, UP2 ;  /* 0x000000ff0500728c */ /* 0x000fd4000bf45320 */
[----:B------:R-:W-:Y:S01]  /*0490*/  VOTEU.ANY UP1, P0 ;  /* 0x0000000000ff7886 */ /* 0x000fe20000020100 */
[----:B------:R-:W-:-:S04]  /*04a0*/  @!UP2 USEL UR4, URZ, 0xffffffff, UP1 ;  /* 0xffffffffff04a887 */ /* 0x000fc80008800000 */
[----:B------:R-:W-:-:S04]  /*04b0*/  ULOP3.LUT UR4, UR4, 0x1, URZ, 0xc0, !UPT ;  /* 0x0000000104047892 */ /* 0x000fc8000f8ec0ff */
[----:B------:R-:W-:-:S11]  /*04c0*/  UISETP.NE.U32.AND UP2, UPT, UR4, 0x1, UPT ;  /* 0x000000010400788c */ /* 0x000fd6000bf45070 */
.L_x_8:
[----:B-1----:R-:W1:Y:S01]  /*04d0*/  SHFL.IDX PT, R2, R173, RZ, 0x1f ;  /* 0x00001fffad027589 */ /* 0x002e6200000e0000 */
[----:B------:R-:W-:-:S04]  /*04e0*/  UISETP.NE.AND UP1, UPT, UR8, 0x2, UPT ;  /* 0x000000020800788c */ /* 0x000fc8000bf25270 */
[----:B------:R-:W-:Y:S01]  /*04f0*/  USEL UR6, URZ, 0x1, UP1 ;  /* 0x00000001ff067887 */ /* 0x000fe20008800000 */
[----:B-1----:R-:W-:-:S13]  /*0500*/  ISETP.NE.AND P0, PT, R2, RZ, PT ;  /* 0x000000ff0200720c */ /* 0x002fda0003f05270 */
[----:B------:R-:W-:Y:S05]  /*0510*/  @P0 BRA `(.L_x_9) ;  /* 0x0000000000400947 */ /* 0x000fea0003800000 */
[----:B------:R-:W1:Y:S01]  /*0520*/  S2UR UR5, SR_CgaCtaId ;  /* 0x00000000000579c3 */ /* 0x000e620000008800 */
[----:B------:R-:W-:Y:S01]  /*0530*/  UMOV UR7, 0x400 ;  /* 0x0000040000077882 */ /* 0x000fe20000000000 */
[----:B------:R-:W-:Y:S01]  /*0540*/  UMOV UR4, 0x1 ;  /* 0x0000000100047882 */ /* 0x000fe20000000000 */
[----:B------:R-:W-:Y:S01]  /*0550*/  ELECT P0, URZ, PT ;  /* 0x0000000000ff782f */ /* 0x000fe20003800000 */
[----:B------:R-:W-:-:S04]  /*0560*/  UIADD3 UR10, UPT, UPT, -UR4, 0x100000, URZ ;  /* 0x00100000040a7890 */ /* 0x000fc8000fffe1ff */
[----:B------:R-:W-:Y:S02]  /*0570*/  USHF.L.U32 UR11, UR10, 0xb, URZ ;  /* 0x0000000b0a0b7899 */ /* 0x000fe400080006ff */
[----:B------:R-:W-:Y:S02]  /*0580*/  USHF.L.U32 UR10, UR10, 0x1, URZ ;  /* 0x000000010a0a7899 */ /* 0x000fe400080006ff */
[----:B-1----:R-:W-:Y:S01]  /*0590*/  ULEA UR5, UR5, UR7, 0x18 ;  /* 0x0000000705057291 */ /* 0x002fe2000f8ec0ff */
[----:B------:R-:W1:Y:S11]  /*05a0*/  FENCE.VIEW.ASYNC.S ;  /* 0x00000000000073c6 */ /* 0x000e760000000000 */
[----:B-1----:R1:W3:Y:S01]  /*05b0*/  SYNCS.EXCH.64 URZ, [UR5], UR10 ;  /* 0x0000000a05ff75b2 */ /* 0x0022e20008000100 */
[----:B------:R1:W4:Y:S01]  /*05c0*/  SYNCS.EXCH.64 URZ, [UR5+0x18], UR10 ;  /* 0x0000180a05ff75b2 */ /* 0x0003220008000100 */
[----:B------:R1:W1:Y:S01]  /*05d0*/  SYNCS.EXCH.64 URZ, [UR5+0x8], UR10 ;  /* 0x0000080a05ff75b2 */ /* 0x0002620008000100 */
[----:B------:R1:W1:Y:S01]  /*05e0*/  SYNCS.EXCH.64 URZ, [UR5+0x20], UR10 ;  /* 0x0000200a05ff75b2 */ /* 0x0002620008000100 */
[----:B------:R1:W1:Y:S01]  /*05f0*/  SYNCS.EXCH.64 URZ, [UR5+0x10], UR10 ;  /* 0x0000100a05ff75b2 */ /* 0x0002620008000100 */
[----:B------:R1:W1:Y:S01]  /*0600*/  SYNCS.EXCH.64 URZ, [UR5+0x28], UR10 ;  /* 0x0000280a05ff75b2 */ /* 0x0002620008000100 */
[----:B------:R-:W-:Y:S01]  /*0610*/  NOP ;  /* 0x0000000000007918 */ /* 0x000fe20000000000 */
.L_x_9:
[----:B------:R-:W2:Y:S01]  /*0620*/  SHFL.IDX PT, R2, R173, RZ, 0x1f ;  /* 0x00001fffad027589 */ /* 0x000ea200000e0000 */
[----:B------:R-:W-:Y:S01]  /*0630*/  NOP ;  /* 0x0000000000007918 */ /* 0x000fe20000000000 */
[----:B--2---:R-:W-:-:S13]  /*0640*/  ISETP.NE.AND P0, PT, R2, 0x1, PT ;  /* 0x000000010200780c */ /* 0x004fda0003f05270 */
[----:B------:R-:W-:Y:S05]  /*0650*/  @P0 BRA `(.L_x_10) ;  /* 0x0000000000580947 */ /* 0x000fea0003800000 */
[----:B------:R-:W2:Y:S01]  /*0660*/  S2UR UR7, SR_CgaCtaId ;  /* 0x00000000000779c3 */ /* 0x000ea20000008800 */
[----:B------:R-:W-:Y:S01]  /*0670*/  UMOV UR9, 0x400 ;  /* 0x0000040000097882 */ /* 0x000fe20000000000 */
[----:B-1----:R-:W-:Y:S01]  /*0680*/  UMOV UR5, 0x20 ;  /* 0x0000002000057882 */ /* 0x002fe20000000000 */
[----:B------:R-:W-:Y:S01]  /*0690*/  UMOV UR4, 0x80 ;  /* 0x0000008000047882 */ /* 0x000fe20000000000 */
[----:B------:R-:W-:-:S04]  /*06a0*/  UIADD3 UR10, UPT, UPT, -UR5, 0x100000, URZ ;  /* 0x00100000050a7890 */ /* 0x000fc8000fffe1ff */
[----:B------:R-:W-:Y:S02]  /*06b0*/  USHF.L.U32 UR11, UR10, 0xb, URZ ;  /* 0x0000000b0a0b7899 */ /* 0x000fe400080006ff */
[----:B------:R-:W-:Y:S02]  /*06c0*/  USHF.L.U32 UR10, UR10, 0x1, URZ ;  /* 0x000000010a0a7899 */ /* 0x000fe400080006ff */
[----:B------:R-:W-:-:S04]  /*06d0*/  UIADD3 UR4, UPT, UPT, -UR4, 0x100000, URZ ;  /* 0x0010000004047890 */ /* 0x000fc8000fffe1ff */
[----:B------:R-:W-:Y:S02]  /*06e0*/  USHF.L.U32 UR5, UR4, 0xb, URZ ;  /* 0x0000000b04057899 */ /* 0x000fe400080006ff */
[----:B------:R-:W-:Y:S01]  /*06f0*/  USHF.L.U32 UR4, UR4, 0x1, URZ ;  /* 0x0000000104047899 */ /* 0x000fe200080006ff */
[----:B------:R-:W-:Y:S01]  /*0700*/  ELECT P0, URZ, PT ;  /* 0x0000000000ff782f */ /* 0x000fe20003800000 */
[----:B--2---:R-:W-:Y:S01]  /*0710*/  ULEA UR7, UR7, UR9, 0x18 ;  /* 0x0000000907077291 */ /* 0x004fe2000f8ec0ff */
[----:B------:R-:W1:Y:S11]  /*0720*/  FENCE.VIEW.ASYNC.S ;  /* 0x00000000000073c6 */ /* 0x000e760000000000 */
[----:B-1----:R2:W1:Y:S01]  /*0730*/  SYNCS.EXCH.64 URZ, [UR7+0x30], UR10 ;  /* 0x0000300a07ff75b2 */ /* 0x0024620008000100 */
[----:B------:R2:W1:Y:S01]  /*0740*/  SYNCS.EXCH.64 URZ, [UR7+0x50], UR4 ;  /* 0x0000500407ff75b2 */ /* 0x0004620008000100 */
[----:B------:R2:W1:Y:S01]  /*0750*/  SYNCS.EXCH.64 URZ, [UR7+0x38], UR10 ;  /* 0x0000380a07ff75b2 */ /* 0x0004620008000100 */
[----:B------:R2:W1:Y:S01]  /*0760*/  SYNCS.EXCH.64 URZ, [UR7+0x58], UR4 ;  /* 0x0000580407ff75b2 */ /* 0x0004620008000100 */
[----:B------:R2:W1:Y:S01]  /*0770*/  SYNCS.EXCH.64 URZ, [UR7+0x40], UR10 ;  /* 0x0000400a07ff75b2 */ /* 0x0004620008000100 */
[----:B------:R2:W1:Y:S01]  /*0780*/  SYNCS.EXCH.64 URZ, [UR7+0x60], UR4 ;  /* 0x0000600407ff75b2 */ /* 0x0004620008000100 */
[----:B------:R2:W1:Y:S01]  /*0790*/  SYNCS.EXCH.64 URZ, [UR7+0x48], UR10 ;  /* 0x0000480a07ff75b2 */ /* 0x0004620008000100 */
[----:B------:R2:W1:Y:S02]  /*07a0*/  SYNCS.EXCH.64 URZ, [UR7+0x68], UR4 ;  /* 0x0000680407ff75b2 */ /* 0x0004640008000100 */
[----:B--2---:R-:W-:Y:S01]  /*07b0*/  NOP ;  /* 0x0000000000007918 */ /* 0x004fe20000000000 */
.L_x_10:
[----:B------:R-:W2:Y:S01]  /*07c0*/  SHFL.IDX PT, R2, R173, RZ, 0x1f ;  /* 0x00001fffad027589 */ /* 0x000ea200000e0000 */
[----:B------:R-:W-:Y:S01]  /*07d0*/  NOP ;  /* 0x0000000000007918 */ /* 0x000fe20000000000 */
[----:B--2---:R-:W-:-:S13]  /*07e0*/  ISETP.NE.AND P0, PT, R2, 0x3, PT ;  /* 0x000000030200780c */ /* 0x004fda0003f05270 */
[----:B------:R-:W-:Y:S05]  /*07f0*/  @P0 BRA `(.L_x_11) ;  /* 0x0000000000300947 */ /* 0x000fea0003800000 */
[----:B-1----:R-:W1:Y:S01]  /*0800*/  S2UR UR5, SR_CgaCtaId ;  /* 0x00000000000579c3 */ /* 0x002e620000008800 */
        /* <DEDUP_REMOVED lines=8> */
[----:B-1----:R2:W1:Y:S01]  /*0890*/  SYNCS.EXCH.64 URZ, [UR5+0x70], UR10 ;  /* 0x0000700a05ff75b2 */ /* 0x0024620008000100 */
[----:B------:R2:W1:Y:S02]  /*08a0*/  SYNCS.EXCH.64 URZ, [UR5+0x78], UR10 ;  /* 0x0000780a05ff75b2 */ /* 0x0004640008000100 */
[----:B--2---:R-:W-:Y:S01]  /*08b0*/  NOP ;  /* 0x0000000000007918 */ /* 0x004fe20000000000 */
.L_x_11:
[----:B------:R-:W2:Y:S01]  /*08c0*/  SHFL.IDX PT, R2, R173, RZ, 0x1f ;  /* 0x00001fffad027589 */ /* 0x000ea200000e0000 */
[----:B------:R-:W-:Y:S01]  /*08d0*/  NOP ;  /* 0x0000000000007918 */ /* 0x000fe20000000000 */
[----:B--2---:R-:W-:-:S13]  /*08e0*/  ISETP.NE.AND P0, PT, R2, 0x4, PT ;  /* 0x000000040200780c */ /* 0x004fda0003f05270 */
[----:B------:R-:W-:Y:S05]  /*08f0*/  @P0 BRA `(.L_x_12) ;  /* 0x00000000004c0947 */ /* 0x000fea0003800000 */
[----:B-1----:R-:W1:Y:S01]  /*0900*/  S2UR UR5, SR_CgaCtaId ;  /* 0x00000000000579c3 */ /* 0x002e620000008800 */
[----:B------:R-:W-:Y:S01]  /*0910*/  UMOV UR9, 0x100 ;  /* 0x0000010000097882 */ /* 0x000fe20000000000 */
[----:B------:R-:W-:Y:S01]  /*0920*/  UMOV UR7, 0x400 ;  /* 0x0000040000077882 */ /* 0x000fe20000000000 */
[----:B------:R-:W-:Y:S01]  /*0930*/  USEL UR9, UR9, 0xe0, UP2 ;  /* 0x000000e009097887 */ /* 0x000fe20009000000 */
[----:B------:R-:W-:Y:S01]  /*0940*/  UMOV UR4, 0x1 ;  /* 0x0000000100047882 */ /* 0x000fe20000000000 */
[----:B------:R-:W-:Y:S01]  /*0950*/  ELECT P0, URZ, PT ;  /* 0x0000000000ff782f */ /* 0x000fe20003800000 */
[----:B------:R-:W-:-:S04]  /*0960*/  UIADD3 UR10, UPT, UPT, -UR4, 0x100000, URZ ;  /* 0x00100000040a7890 */ /* 0x000fc8000fffe1ff */
[----:B------:R-:W-:Y:S02]  /*0970*/  USHF.L.U32 UR11, UR10, 0xb, URZ ;  /* 0x0000000b0a0b7899 */ /* 0x000fe400080006ff */
[----:B------:R-:W-:Y:S02]  /*0980*/  USHF.L.U32 UR10, UR10, 0x1, URZ ;  /* 0x000000010a0a7899 */ /* 0x000fe400080006ff */
[----:B------:R-:W-:-:S04]  /*0990*/  UIADD3 UR12, UPT, UPT, -UR9, 0x100000, URZ ;  /* 0x00100000090c7890 */ /* 0x000fc8000fffe1ff */
[----:B------:R-:W-:Y:S02]  /*09a0*/  USHF.L.U32 UR13, UR12, 0xb, URZ ;  /* 0x0000000b0c0d7899 */ /* 0x000fe400080006ff */
[----:B------:R-:W-:Y:S02]  /*09b0*/  USHF.L.U32 UR12, UR12, 0x1, URZ ;  /* 0x000000010c0c7899 */ /* 0x000fe400080006ff */
[----:B-1----:R-:W-:Y:S01]  /*09c0*/  ULEA UR5, UR5, UR7, 0x18 ;  /* 0x0000000705057291 */ /* 0x002fe2000f8ec0ff */
[----:B------:R-:W1:Y:S11]  /*09d0*/  FENCE.VIEW.ASYNC.S ;  /* 0x00000000000073c6 */ /* 0x000e760000000000 */
[----:B-1----:R2:W1:Y:S01]  /*09e0*/  SYNCS.EXCH.64 URZ, [UR5+0x80], UR10 ;  /* 0x0000800a05ff75b2 */ /* 0x0024620008000100 */
[----:B------:R2:W1:Y:S01]  /*09f0*/  SYNCS.EXCH.64 URZ, [UR5+0x90], UR12 ;  /* 0x0000900c05ff75b2 */ /* 0x0004620008000100 */
[----:B------:R2:W1:Y:S01]  /*0a00*/  SYNCS.EXCH.64 URZ, [UR5+0x88], UR10 ;  /* 0x0000880a05ff75b2 */ /* 0x0004620008000100 */
[----:B------:R2:W1:Y:S02]  /*0a10*/  SYNCS.EXCH.64 URZ, [UR5+0x98], UR12 ;  /* 0x0000980c05ff75b2 */ /* 0x0004640008000100 */
[----:B--2---:R-:W-:Y:S01]  /*0a20*/  NOP ;  /* 0x0000000000007918 */ /* 0x004fe20000000000 */
.L_x_12:
        /* <DEDUP_REMOVED lines=20> */
[----:B------:R2:W1:Y:S02]  /*0b70*/  SYNCS.EXCH.64 URZ, [UR7+0xb8], UR4 ;  /* 0x0000b80407ff75b2 */ /* 0x0004640008000100 */
[----:B--2---:R-:W-:Y:S01]  /*0b80*/  NOP ;  /* 0x0000000000007918 */ /* 0x004fe20000000000 */
.L_x_13:
        /* <DEDUP_REMOVED lines=18> */
.L_x_14:
[----:B-1----:R-:W1:Y:S01]  /*0cb0*/  S2UR UR5, SR_CTAID.X ;  /* 0x00000000000579c3 */ /* 0x002e620000002500 */
[----:B------:R-:W-:-:S05]  /*0cc0*/  CS2R.32 R170, SR_CgaSize ;  /* 0x0000000000aa7805 */ /* 0x000fca0000008a00 */
[----:B------:R-:W-:-:S05]  /*0cd0*/  IMAD R170, R170, -0xa0, RZ ;  /* 0xffffff60aaaa7824 */ /* 0x000fca00078e02ff */
[----:B------:R-:W-:-:S14]  /*0ce0*/  R2UR UR9, R170 ;  /* 0x00000000aa0972ca */ /* 0x000fdc00000e0000 */
[----:B------:R-:W2:Y:S01]  /*0cf0*/  LDCU UR9, c[0x0][UR9+0x2b0] ;  /* 0x00005600090977ac */ /* 0x000ea20008000800 */
[----:B------:R-:W-:Y:S01]  /*0d00*/  NOP ;  /* 0x0000000000007918 */ /* 0x000fe20000000000 */
[----:B------:R-:W-:-:S05]  /*0d10*/  CS2R.32 R170, SR_CgaSize ;  /* 0x0000000000aa7805 */ /* 0x000fca0000008a00 */
[----:B------:R-:W-:-:S05]  /*0d20*/  IMAD R170, R170, -0xa0, RZ ;  /* 0xffffff60aaaa7824 */ /* 0x000fca00078e02ff */
[----:B------:R-:W-:-:S14]  /*0d30*/  R2UR UR7, R170 ;  /* 0x00000000aa0772ca */ /* 0x000fdc00000e0000 */
[----:B------:R-:W3:Y:S01]  /*0d40*/  LDCU UR7, c[0x0][UR7+0x2b4] ;  /* 0x00005680070777ac */ /* 0x000ee20008000800 */
[----:B------:R-:W4:Y:S08]  /*0d50*/  S2UR UR4, SR_CTAID.Y ;  /* 0x00000000000479c3 */ /* 0x000f300000002600 */
[----:B------:R-:W3:Y:S01]  /*0d60*/  LDC R9, c[0x0][0xb24] ;  /* 0x0002c900ff097b82 */ /* 0x000ee20000000800 */
[----:B-1----:R-:W-:-:S02]  /*0d70*/  I2FP.F32.U32 R5, UR5 ;  /* 0x0000000500057c45 */ /* 0x002fc40008201000 */
[----:B------:R-:W-:-:S05]  /*0d80*/  CS2R.32 R3, SR_CgaSize ;  /* 0x0000000000037805 */ /* 0x000fca0000008a00 */
[----:B------:R-:W-:-:S06]  /*0d90*/  IMAD R3, R3, -0xa0, RZ ;  /* 0xffffff6003037824 */ /* 0x000fcc00078e02ff */
[----:B------:R-:W1:Y:S01]  /*0da0*/  LDC R3, c[0x0][R3+0x2a0] ;  /* 0x0000a80003037b82 */ /* 0x000e620000000800 */
[----:B------:R-:W-:Y:S01]  /*0db0*/  MOV R21, UR5 ;  /* 0x0000000500157c02 */ /* 0x000fe20008000f00 */
[----:B--2---:R-:W-:Y:S01]  /*0dc0*/  FMUL R5, R5, UR9 ;  /* 0x0000000905057c20 */ /* 0x004fe20008400000 */
[----:B----4-:R-:W-:Y:S02]  /*0dd0*/  I2FP.F32.U32 R4, UR4 ;  /* 0x0000000400047c45 */ /* 0x010fe40008201000 */
[----:B------:R-:W-:-:S05]  /*0de0*/  CS2R.32 R2, SR_CgaSize ;  /* 0x0000000000027805 */ /* 0x000fca0000008a00 */
[----:B------:R-:W-:-:S06]  /*0df0*/  IMAD R2, R2, -0xa0, RZ ;  /* 0xffffff6002027824 */ /* 0x000fcc00078e02ff */
[----:B------:R-:W2:Y:S01]  /*0e00*/  LDC R2, c[0x0][R2+0x2a4] ;  /* 0x0000a90002027b82 */ /* 0x000ea20000000800 */
[----:B------:R-:W4:Y:S01]  /*0e10*/  F2I.U32.TRUNC.NTZ R170, R5 ;  /* 0x0000000500aa7305 */ /* 0x000f22000020f000 */
[----:B------:R-:W-:Y:S01]  /*0e20*/  MOV R20, UR4 ;  /* 0x0000000400147c02 */ /* 0x000fe20008000f00 */
[----:B---3--:R-:W-:-:S05]  /*0e30*/  FMUL R4, R4, UR7 ;  /* 0x0000000704047c20 */ /* 0x008fca0008400000 */
[----:B------:R-:W-:Y:S01]  /*0e40*/  BAR.SYNC.DEFER_BLOCKING 0x0 ;  /* 0x0000000000007b1d */ /* 0x000fe20000010000 */
[----:B------:R-:W-:-:S05]  /*0e50*/  ISETP.GE.AND P0, PT, R9, 0x1, PT ;  /* 0x000000010900780c */ /* 0x000fca0003f06270 */
[----:B------:R-:W3:Y:S02]  /*0e60*/  F2I.U32.TRUNC.NTZ R147, R4 ;  /* 0x0000000400937305 */ /* 0x000ee4000020f000 */
[----:B------:R-:W2:Y:S01]  /*0e70*/  S2UR UR36, SR_CTAID.Z ;  /* 0x00000000002479c3 */ /* 0x000ea20000002700 */
[----:B----4-:R-:W-:-:S05]  /*0e80*/  IADD3 R170, PT, PT, -R170, RZ, RZ ;  /* 0x000000ffaaaa7210 */ /* 0x010fca0007ffe1ff */
[----:B-1----:R-:W-:Y:S01]  /*0e90*/  IMAD R170, R3, R170, UR5 ;  /* 0x0000000503aa7e24 */ /* 0x002fe2000f8e02aa */
[----:B---3--:R-:W-:-:S05]  /*0ea0*/  IADD3 R147, PT, PT, -R147, RZ, RZ ;  /* 0x000000ff93937210 */ /* 0x008fca0007ffe1ff */
[----:B--2---:R-:W-:Y:S01]  /*0eb0*/  IMAD R147, R2, R147, UR4 ;  /* 0x0000000402937e24 */ /* 0x004fe2000f8e0293 */
[----:B------:R-:W-:Y:S06]  /*0ec0*/  @!P0 BRA `(.L_x_15) ;  /* 0x0000000000b88947 */ /* 0x000fec0003800000 */
[----:B------:R-:W1:Y:S01]  /*0ed0*/  LDC.64 R4, c[0x0][0xb18] ;  /* 0x0002c600ff047b82 */ /* 0x000e620000000a00 */
[----:B------:R-:W-:-:S07]  /*0ee0*/  ISETP.NE.AND P0, PT, R9, 0x1, PT ;  /* 0x000000010900780c */ /* 0x000fce0003f05270 */
[----:B------:R-:W2:Y:S08]  /*0ef0*/  LDC R10, c[0x0][0xb0c] ;  /* 0x0002c300ff0a7b82 */ /* 0x000eb00000000800 */
[----:B------:R-:W3:Y:S08]  /*0f00*/  LDC R11, c[0x0][0x370] ;  /* 0x0000dc00ff0b7b82 */ /* 0x000ef00000000800 */
[----:B------:R-:W4:Y:S01]  /*0f10*/  LDC R12, c[0x0][0x374] ;  /* 0x0000dd00ff0c7b82 */ /* 0x000f220000000800 */
[----:B-1----:R-:W-:-:S07]  /*0f20*/  ISETP.NE.AND P1, PT, R4, 0x1, PT ;  /* 0x000000010400780c */ /* 0x002fce0003f25270 */
[----:B------:R-:W3:Y:S01]  /*0f30*/  LDC.64 R6, c[0x0][0xb10] ;  /* 0x0002c400ff067b82 */ /* 0x000ee20000000a00 */
[----:B--2---:R-:W-:-:S07]  /*0f40*/  ISETP.NE.AND P2, PT, R10, 0x1, PT ;  /* 0x000000010a00780c */ /* 0x004fce0003f45270 */
[----:B------:R-:W1:Y:S08]  /*0f50*/  LDC R8, c[0x0][0xb20] ;  /* 0x0002c800ff087b82 */ /* 0x000e700000000800 */
[----:B------:R-:W2:Y:S01]  /*0f60*/  LDC.64 R2, c[0x0][0xb28] ;  /* 0x0002ca00ff027b82 */ /* 0x000ea20000000a00 */
[----:B----4-:R-:W-:-:S04]  /*0f70*/  IMAD.HI.U32 R13, R12, R5, RZ ;  /* 0x000000050c0d7227 */ /* 0x010fc800078e00ff */
[----:B------:R-:W-:-:S04]  /*0f80*/  IMAD.HI.U32 R5, R20, R5, RZ ;  /* 0x0000000514057227 */ /* 0x000fc800078e00ff */
[----:B---3--:R-:W-:-:S04]  /*0f90*/  IMAD.HI.U32 R14, R11, R6, RZ ;  /* 0x000000060b0e7227 */ /* 0x008fc800078e00ff */
[C---:B------:R-:W-:Y:S01]  /*0fa0*/  IMAD.HI.U32 R16, R21.reuse, R6, RZ ;  /* 0x0000000615107227 */ /* 0x040fe200078e00ff */
[-C--:B------:R-:W-:Y:S02]  /*0fb0*/  @P2 SHF.R.U32.HI R11, RZ, R7.reuse, R14 ;  /* 0x00000007ff0b2219 */ /* 0x080fe4000001160e */
[-C--:B-1----:R-:W-:Y:S02]  /*0fc0*/  @P1 SHF.R.U32.HI R12, RZ, R8.reuse, R13 ;  /* 0x00000008ff0c1219 */ /* 0x082fe4000001160d */
[----:B------:R-:W-:Y:S02]  /*0fd0*/  SHF.R.U32.HI R5, RZ, R8, R5 ;  /* 0x00000008ff057219 */ /* 0x000fe40000011605 */
[----:B------:R-:W-:Y:S02]  /*0fe0*/  SHF.R.U32.HI R16, RZ, R7, R16 ;  /* 0x00000007ff107219 */ /* 0x000fe40000011610 */
[----:B------:R-:W-:Y:S01]  /*0ff0*/  SEL R5, R20, R5, !P1 ;  /* 0x0000000514057207 */ /* 0x000fe20004800000 */
[----:B--2---:R-:W-:Y:S01]  /*1000*/  IMAD.HI.U32 R14, R12, R2, RZ ;  /* 0x000000020c0e7227 */ /* 0x004fe200078e00ff */
[----:B------:R-:W-:-:S02]  /*1010*/  SEL R7, R21, R16, !P2 ;  /* 0x0000001015077207 */ /* 0x000fc40005000000 */
[----:B------:R-:W-:Y:S01]  /*1020*/  IADD3 R13, PT, PT, -R5, RZ, RZ ;  /* 0x000000ff050d7210 */ /* 0x000fe20007ffe1ff */
[----:B------:R-:W-:Y:S01]  /*1030*/  IMAD.HI.U32 R6, R11, R2, RZ ;  /* 0x000000020b067227 */ /* 0x000fe200078e00ff */
[----:B------:R-:W-:-:S03]  /*1040*/  @P0 SHF.R.U32.HI R12, RZ, R3, R14 ;  /* 0x00000003ff0c0219 */ /* 0x000fc6000001160e */
[----:B------:R-:W-:Y:S01]  /*1050*/  IMAD R13, R4, R13, R20 ;  /* 0x0000000d040d7224 */ /* 0x000fe200078e0214 */
[----:B------:R-:W-:Y:S01]  /*1060*/  @P0 SHF.R.U32.HI R11, RZ, R3, R6 ;  /* 0x00000003ff0b0219 */ /* 0x000fe20000011606 */
[----:B------:R-:W-:-:S04]  /*1070*/  IMAD R12, R12, R9, RZ ;  /* 0x000000090c0c7224 */ /* 0x000fc800078e02ff */
[----:B------:R-:W-:Y:S01]  /*1080*/  IMAD R6, R11, R9, RZ ;  /* 0x000000090b067224 */ /* 0x000fe200078e02ff */
[----:B------:R-:W-:-:S04]  /*1090*/  ISETP.GE.AND P1, PT, R5, R12, PT ;  /* 0x0000000c0500720c */ /* 0x000fc80003f26270 */
[----:B------:R-:W-:Y:S01]  /*10a0*/  ISETP.GE.OR P1, PT, R7, R6, P1 ;  /* 0x000000060700720c */ /* 0x000fe20000f26670 */
[----:B------:R-:W-:-:S05]  /*10b0*/  IMAD.HI.U32 R6, R5, R2, RZ ;  /* 0x0000000205067227 */ /* 0x000fca00078e00ff */
[----:B------:R-:W-:-:S04]  /*10c0*/  SHF.R.U32.HI R6, RZ, R3, R6 ;  /* 0x00000003ff067219 */ /* 0x000fc80000011606 */
[----:B------:R-:W-:-:S03]  /*10d0*/  SEL R6, R5, R6, !P0 ;  /* 0x0000000605067207 */ /* 0x000fc60004000000 */
[----:B------:R-:W-:Y:S01]  /*10e0*/  @!P1 IMAD.HI.U32 R8, R7, R2, RZ ;  /* 0x0000000207089227 */ /* 0x000fe200078e00ff */
[----:B------:R-:W-:-:S04]  /*10f0*/  IADD3 R2, PT, PT, -R6, RZ, RZ ;  /* 0x000000ff06027210 */ /* 0x000fc80007ffe1ff */
[----:B------:R-:W-:Y:S01]  /*1100*/  @!P1 SHF.R.U32.HI R8, RZ, R3, R8 ;  /* 0x00000003ff089219 */ /* 0x000fe20000011608 */
[----:B------:R-:W-:-:S03]  /*1110*/  IMAD R2, R9, R2, R5 ;  /* 0x0000000209027224 */ /* 0x000fc600078e0205 */
[----:B------:R-:W-:-:S05]  /*1120*/  @!P1 SEL R3, R7, R8, !P0 ;  /* 0x0000000807039207 */ /* 0x000fca0004000000 */
[--C-:B------:R-:W-:Y:S02]  /*1130*/  @!P1 IMAD.IADD R6, R6, 0x1, -R3.reuse ;  /* 0x0000000106069824 */ /* 0x100fe400078e0a03 */
[----:B------:R-:W-:Y:S01]  /*1140*/  @!P1 IMAD R3, R2, R11, R3 ;  /* 0x0000000b02039224 */ /* 0x000fe200078e0203 */
[----:B------:R-:W-:Y:S01]  /*1150*/  IADD3 R2, PT, PT, -R7, RZ, RZ ;  /* 0x000000ff07027210 */ /* 0x000fe20007ffe1ff */
[----:B------:R-:W-:Y:S02]  /*1160*/  @!P1 IMAD R5, R6, R9, R7 ;  /* 0x0000000906059224 */ /* 0x000fe400078e0207 */
[----:B------:R-:W-:Y:S02]  /*1170*/  @!P1 IMAD.MOV.U32 R7, RZ, RZ, R3 ;  /* 0x000000ffff079224 */ /* 0x000fe400078e0003 */
[----:B------:R-:W-:Y:S02]  /*1180*/  IMAD R2, R10, R2, R21 ;  /* 0x000000020a027224 */ /* 0x000fe400078e0215 */
[----:B------:R-:W-:-:S02]  /*1190*/  IMAD R20, R5, R4, R13 ;  /* 0x0000000405147224 */ /* 0x000fc400078e020d */
[----:B------:R-:W-:Y:S02]  /*11a0*/  IMAD R21, R7, R10, R2 ;  /* 0x0000000a07157224 */ /* 0x000fe400078e0202 */
.L_x_15:
[----:B------:R-:W1:Y:S01]  /*11b0*/  LDCU UR4, c[0x0][0xb30] ;  /* 0x00016600ff0477ac */ /* 0x000e620008000800 */
[----:B------:R-:W2:Y:S08]  /*11c0*/  S2UR UR37, SR_CgaCtaId ;  /* 0x00000000002579c3 */ /* 0x000eb00000008800 */
[----:B------:R-:W3:Y:S01]  /*11d0*/  LDC R72, c[0x0][0xb24] ;  /* 0x0002c900ff487b82 */ /* 0x000ee20000000800 */
[----:B-1----:R-:W-:-:S09]  /*11e0*/  UISETP.NE.AND UP1, UPT, UR4, 0x1, UPT ;  /* 0x000000010400788c */ /* 0x002fd2000bf25270 */
[----:B--2---:R-:W-:Y:S05]  /*11f0*/  BRA.U UP1, `(.L_x_16) ;  /* 0x0000000101407547 */ /* 0x004fea000b800000 */
[----:B------:R-:W1:Y:S08]  /*1200*/  LDC.64 R4, c[0x0][0xb10] ;  /* 0x0002c400ff047b82 */ /* 0x000e700000000a00 */
[----:B------:R-:W2:Y:S08]  /*1210*/  LDC.64 R2, c[0x0][0xb18] ;  /* 0x0002c600ff027b82 */ /* 0x000eb00000000a00 */
[----:B------:R-:W4:Y:S08]  /*1220*/  LDC R6, c[0x0][0xb20] ;  /* 0x0002c800ff067b82 */ /* 0x000f300000000800 */
[----:B------:R-:W3:Y:S01]  /*1230*/  LDC R8, c[0x0][0xb0c] ;  /* 0x0002c300ff087b82 */ /* 0x000ee20000000800 */
[----:B-1----:R-:W-:-:S05]  /*1240*/  IMAD.HI.U32 R4, R21, R4, RZ ;  /* 0x0000000415047227 */ /* 0x002fca00078e00ff */
[----:B------:R-:W-:Y:S01]  /*1250*/  SHF.R.U32.HI R4, RZ, R5, R4 ;  /* 0x00000005ff047219 */ /* 0x000fe20000011604 */
[----:B--2---:R-:W-:Y:S01]  /*1260*/  IMAD.HI.U32 R3, R20, R3, RZ ;  /* 0x0000000314037227 */ /* 0x004fe200078e00ff */
[----:B------:R-:W-:-:S04]  /*1270*/  ISETP.NE.AND P0, PT, R2, 0x1, PT ;  /* 0x000000010200780c */ /* 0x000fc80003f05270 */
[----:B----4-:R-:W-:-:S04]  /*1280*/  SHF.R.U32.HI R3, RZ, R6, R3 ;  /* 0x00000006ff037219 */ /* 0x010fc80000011603 */
[----:B------:R-:W-:Y:S02]  /*1290*/  SEL R3, R20, R3, !P0 ;  /* 0x0000000314037207 */ /* 0x000fe40004000000 */
[----:B---3--:R-:W-:-:S04]  /*12a0*/  ISETP.NE.AND P1, PT, R8, 0x1, PT ;  /* 0x000000010800780c */ /* 0x008fc80003f25270 */
[----:B------:R-:W-:-:S05]  /*12b0*/  SEL R4, R21, R4, !P1 ;  /* 0x0000000415047207 */ /* 0x000fca0004800000 */
[----:B------:R-:W-:Y:S02]  /*12c0*/  IMAD.IADD R5, R3, 0x1, -R4 ;  /* 0x0000000103057824 */ /* 0x000fe400078e0a04 */
[----:B------:R-:W-:Y:S02]  /*12d0*/  IMAD.IADD R3, R4, 0x1, -R3 ;  /* 0x0000000104037824 */ /* 0x000fe400078e0a03 */
[----:B------:R-:W-:Y:S02]  /*12e0*/  IMAD R21, R5, R8, R21 ;  /* 0x0000000805157224 */ /* 0x000fe400078e0215 */
[----:B------:R-:W-:-:S07]  /*12f0*/  IMAD R20, R3, R2, R20 ;  /* 0x0000000203147224 */ /* 0x000fce00078e0214 */
.L_x_16:
[----:B------:R-:W-:Y:S01]  /*1300*/  BAR.SYNC.DEFER_BLOCKING 0x0 ;  /* 0x0000000000007b1d */ /* 0x000fe20000010000 */
[----:B------:R-:W-:Y:S01]  /*1310*/  UISETP.NE.AND UP1, UPT, UR8, 0x2, UPT ;  /* 0x000000020800788c */ /* 0x000fe2000bf25270 */
[----:B------:R-:W-:Y:S02]  /*1320*/  ISETP.NE.OR P5, PT, R0, 0x2, !P5 ;  /* 0x000000020000780c */ /* 0x000fe40006fa5670 */
[----:B------:R-:W-:-:S06]  /*1330*/  LOP3.LUT R2, R185, 0x1f, RZ, 0xc0, !PT ;  /* 0x0000001fb9027812 */ /* 0x000fcc00078ec0ff */
[----:B------:R-:W-:Y:S05]  /*1340*/  BRA.U UP1, `(.L_x_17) ;  /* 0x0000001101687547 */ /* 0x000fea000b800000 */
[----:B------:R-:W1:Y:S01]  /*1350*/  LDCU UR13, c[0x0][0x38c] ;  /* 0x00007180ff0d77ac */ /* 0x000e620008000800 */
[----:B------:R-:W2:Y:S01]  /*1360*/  LDC R9, c[0x0][0x370] ;  /* 0x0000dc00ff097b82 */ /* 0x000ea20000000800 */
[----:B------:R-:W-:Y:S01]  /*1370*/  PLOP3.LUT P1, PT, PT, PT, UP2, 0x80, 0x8 ;  /* 0x000000000008781c */ /* 0x000fe20003f2f028 */
[----:B------:R-:W-:Y:S01]  /*1380*/  IMAD.MOV.U32 R15, RZ, RZ, 0x1 ;  /* 0x00000001ff0f7424 */ /* 0x000fe200078e00ff */
[----:B------:R-:W-:Y:S01]  /*1390*/  ISETP.EQ.OR P4, PT, R2, RZ, P5 ;  /* 0x000000ff0200720c */ /* 0x000fe20002f82670 */
[----:B------:R-:W-:Y:S01]  /*13a0*/  IMAD.MOV.U32 R14, RZ, RZ, RZ ;  /* 0x000000ffff0e7224 */ /* 0x000fe200078e00ff */
[----:B------:R-:W-:Y:S02]  /*13b0*/  PLOP3.LUT P1, PT, P1, PT, PT, 0x8, 0x80 ;  /* 0x000000000080781c */ /* 0x000fe40000f2e170 */
[----:B------:R-:W-:Y:S01]  /*13c0*/  CS2R R12, SRZ ;  /* 0x00000000000c7805 */ /* 0x000fe2000001ff00 */
[----:B------:R-:W-:Y:S01]  /*13d0*/  IMAD.MOV.U32 R10, RZ, RZ, 0x1 ;  /* 0x00000001ff0a7424 */ /* 0x000fe200078e00ff */
[----:B------:R-:W4:Y:S01]  /*13e0*/  LDC R0, c[0x0][0x374] ;  /* 0x0000dd00ff007b82 */ /* 0x000f220000000800 */
[----:B------:R-:W2:Y:S01]  /*13f0*/  LDCU.64 UR22, c[0x0][0x348] ;  /* 0x00006900ff1677ac */ /* 0x000ea20008000a00 */
[----:B------:R-:W-:Y:S01]  /*1400*/  UMOV UR6, URZ ;  /* 0x000000ff00067c82 */ /* 0x000fe20008000000 */
[----:B-1----:R-:W-:-:S04]  /*1410*/  UIADD3 UR5, UPT, UPT, UR13, 0x7f, URZ ;  /* 0x0000007f0d057890 */ /* 0x002fc8000fffe0ff */
[----:B------:R-:W-:-:S04]  /*1420*/  USHF.R.S32.HI UR4, URZ, 0x1f, UR5 ;  /* 0x0000001fff047899 */ /* 0x000fc80008011405 */
[----:B------:R-:W-:-:S04]  /*1430*/  ULEA.HI UR4, UR4, UR5, URZ, 0x7 ;  /* 0x0000000504047291 */ /* 0x000fc8000f8f38ff */
[----:B------:R-:W-:Y:S02]  /*1440*/  USHF.R.S32.HI UR15, URZ, 0x7, UR4 ;  /* 0x00000007ff0f7899 */ /* 0x000fe40008011404 */
[----:B------:R-:W-:Y:S02]  /*1450*/  UIADD3 UR4, UPT, UPT, UR13, -0x1, URZ ;  /* 0xffffffff0d047890 */ /* 0x000fe4000fffe0ff */
[----:B------:R-:W-:Y:S02]  /*1460*/  UISETP.LT.U32.AND UP0, UPT, UR15, 0x3, UPT ;  /* 0x000000030f00788c */ /* 0x000fe4000bf01070 */
[----:B------:R-:W-:Y:S02]  /*1470*/  UISETP.GE.U32.AND UP1, UPT, UR4, -0xff, UPT ;  /* 0xffffff010400788c */ /* 0x000fe4000bf26070 */
[----:B------:R-:W-:Y:S02]  /*1480*/  USEL UR14, UR15, 0x3, UP0 ;  /* 0x000000030f0e7887 */ /* 0x000fe40008000000 */
[----:B------:R-:W-:-:S02]  /*1490*/  UIADD3 UR13, UPT, UPT, UR13, 0xfe, URZ ;  /* 0x000000fe0d0d7890 */ /* 0x000fc4000fffe0ff */
[----:B------:R-:W-:Y:S02]  /*14a0*/  UIADD3 UR5, UPT, UPT, UR14, -0x1, URZ ;  /* 0xffffffff0e057890 */ /* 0x000fe4000fffe0ff */
[----:B------:R-:W-:-:S03]  /*14b0*/  UIADD3 UR7, UPT, UPT, UR15, -UR14, URZ ;  /* 0x8000000e0f077290 */ /* 0x000fc6000fffe0ff */
[----:B------:R-:W-:-:S04]  /*14c0*/  @UP1 UIADD3 UR5, UPT, UPT, UR14, URZ, URZ ;  /* 0x000000ff0e051290 */ /* 0x000fc8000fffe0ff */
[----:B--2---:R-:W-:-:S12]  /*14d0*/  UIADD3 UR5, UPT, UPT, UR5, 0x1, URZ ;  /* 0x0000000105057890 */ /* 0x004fd8000fffe0ff */
.L_x_35:
[----:B------:R-:W-:Y:S01]  /*14e0*/  UISETP.NE.AND UP0, UPT, UR37, URZ, UPT ;  /* 0x000000ff2500728c */ /* 0x000fe2000bf05270 */
[----:B------:R-:W1:Y:S08]  /*14f0*/  S2UR UR37, SR_CgaCtaId ;  /* 0x00000000002579c3 */ /* 0x000e700000008800 */
[----:B------:R-:W-:Y:S05]  /*1500*/  BRA.U UP0, `(.L_x_18) ;  /* 0x0000000100347547 */ /* 0x000fea000b800000 */
[----:B------:R-:W2:Y:S01]  /*1510*/  S2R R2, SR_CgaCtaId ;  /* 0x0000000000027919 */ /* 0x000ea20000008800 */
[----:B------:R-:W-:-:S04]  /*1520*/  MOV R3, 0x400 ;  /* 0x0000040000037802 */ /* 0x000fc80000000f00 */
[----:B--2---:R-:W-:Y:S02]  /*1530*/  LEA R3, R2, R3, 0x18 ;  /* 0x0000000302037211 */ /* 0x004fe400078ec0ff */
[----:B------:R-:W-:-:S03]  /*1540*/  SHF.L.U32 R2, R10, 0x1f, RZ ;  /* 0x0000001f0a027819 */ /* 0x000fc600000006ff */
[----:B------:R-:W-:-:S04]  /*1550*/  IMAD R3, R12, 0x8, R3 ;  /* 0x000000080c037824 */ /* 0x000fc800078e0203 */
[----:B------:R-:W2:Y:S02]  /*1560*/  SYNCS.PHASECHK.TRANS64.TRYWAIT P0, [R3+URZ+0xd0], R2 ;  /* 0x0000d002030075a7 */ /* 0x000ea400080011ff */
[----:B--2---:R-:W-:Y:S05]  /*1570*/  @!P0 BRA `(.L_x_19) ;  /* 0x0000009800948947 */ /* 0x004fea0003800000 */
.L_x_125:
[----:B------:R-:W-:Y:S01]  /*1580*/  VIADD R12, R12, 0x1 ;  /* 0x000000010c0c7836 */ /* 0x000fe20000000000 */
[----:B------:R2:W-:Y:S04]  /*1590*/  SYNCS.ARRIVE.TRANS64.A1T0 RZ, [R3+URZ+0xc0], RZ ;  /* 0x0000c0ff03ff79a7 */ /* 0x0005e800081000ff */
[----:B------:R-:W-:-:S04]  /*15a0*/  ISETP.NE.AND P0, PT, R12, 0x2, PT ;  /* 0x000000020c00780c */ /* 0x000fc80003f05270 */
[----:B------:R-:W-:Y:S02]  /*15b0*/  SEL R12, R12, RZ, P0 ;  /* 0x000000ff0c0c7207 */ /* 0x000fe40000000000 */
[----:B--2---:R-:W-:-:S04]  /*15c0*/  SEL R3, RZ, 0x1, P0 ;  /* 0x00000001ff037807 */ /* 0x004fc80000000000 */
[----:B------:R-:W-:-:S07]  /*15d0*/  LOP3.LUT R10, R10, R3, RZ, 0x3c, !PT ;  /* 0x000000030a0a7212 */ /* 0x000fce00078e3cff */
.L_x_18:
[----:B------:R-:W-:Y:S01]  /*15e0*/  UMOV UR4, 0x400 ;  /* 0x0000040000047882 */ /* 0x000fe20000000000 */
[----:B------:R-:W-:Y:S01]  /*15f0*/  SHF.L.U32 R2, R15, 0x1f, RZ ;  /* 0x0000001f0f027819 */ /* 0x000fe200000006ff */
[----:B-1----:R-:W-:Y:S01]  /*1600*/  ULEA UR4, UR37, UR4, 0x18 ;  /* 0x0000000425047291 */ /* 0x002fe2000f8ec0ff */
[----:B------:R-:W-:Y:S01]  /*1610*/  R2UR UR34, R21 ;  /* 0x00000000152272ca */ /* 0x000fe200000e0000 */
[----:B------:R-:W-:Y:S01]  /*1620*/  UISETP.GE.U32.AND UP0, UPT, UR13, 0xff, UPT ;  /* 0x000000ff0d00788c */ /* 0x000fe2000bf06070 */
[----:B------:R-:W-:Y:S01]  /*1630*/  R2UR UR18, R20 ;  /* 0x00000000141272ca */ /* 0x000fe200000e0000 */
[----:B------:R-:W-:Y:S01]  /*1640*/  ULEA UR8, UR6, UR4, 0x3 ;  /* 0x0000000406087291 */ /* 0x000fe2000f8e18ff */
[----:B------:R-:W-:-:S08]  /*1650*/  UMOV UR21, URZ ;  /* 0x000000ff00157c82 */ /* 0x000fd00008000000 */
[----:B------:R1:W2:Y:S01]  /*1660*/  SYNCS.PHASECHK.TRANS64.TRYWAIT P0, [UR8+0x18], R2 ;  /* 0x00001802ff0075a7 */ /* 0x0002a20008001108 */
[----:B------:R-:W-:Y:S02]  /*1670*/  USHF.L.U32 UR34, UR34, 0x7, URZ ;  /* 0x0000000722227899 */ /* 0x000fe400080006ff */
[----:B------:R-:W-:Y:S01]  /*1680*/  USHF.L.U32 UR18, UR18, 0x8, URZ ;  /* 0x0000000812127899 */ /* 0x000fe200080006ff */
[----:B------:R-:W-:Y:S11]  /*1690*/  BRA.U !UP0, `(.L_x_20) ;  /* 0x0000000108c07547 */ /* 0x000ff6000b800000 */
[----:B------:R-:W-:Y:S01]  /*16a0*/  UIADD3 UR10, UPT, UPT, UR18, 0x80, URZ ;  /* 0x00000080120a7890 */ /* 0x000fe2000fffe0ff */
[----:B------:R-:W-:Y:S01]  /*16b0*/  UMOV UR24, URZ ;  /* 0x000000ff00187c82 */ /* 0x000fe20008000000 */
[----:B------:R-:W-:-:S10]  /*16c0*/  UMOV UR25, UR6 ;  /* 0x0000000600197c82 */ /* 0x000fd40008000000 */
.L_x_25:
[----:B-1----:R-:W-:Y:S01]  /*16d0*/  ULEA UR33, UR25, UR4, 0x3 ;  /* 0x0000000419217291 */ /* 0x002fe2000f8e18ff */
[----:B--2---:R-:W-:Y:S01]  /*16e0*/  @!P5 MOV R3, 0xc000 ;  /* 0x0000c0000003d802 */ /* 0x004fe20000000f00 */
[----:B--2---:R-:W-:Y:S10]  /*16f0*/  @P0 BRA `(.L_x_21) ;  /* 0x00000000000c0947 */ /* 0x004ff40003800000 */
[----:B------:R-:W-:-:S04]  /*1700*/  SHF.L.U32 R5, R15, 0x1f, RZ ;  /* 0x0000001f0f057819 */ /* 0x000fc800000006ff */
[----:B------:R-:W2:Y:S02]  /*1710*/  SYNCS.PHASECHK.TRANS64.TRYWAIT P0, [UR33+0x18], R5 ;  /* 0x00001805ff0075a7 */ /* 0x000ea40008001121 */
[----:B--2---:R-:W-:Y:S05]  /*1720*/  @!P0 BRA `(.L_x_22) ;  /* 0x00000098003c8947 */ /* 0x004fea0003800000 */
.L_x_21:
[----:B------:R2:W-:Y:S01]  /*1730*/  @!P5 SYNCS.ARRIVE.TRANS64 RZ, [UR33], R3 ;  /* 0x00000003ffffd9a7 */ /* 0x0005e20008000021 */
[----:B------:R-:W-:Y:S04]  /*1740*/  BSSY.RECONVERGENT B0, `(.L_x_23) ;  /* 0x0000003000007945 */ /* 0x000fe80003800200 */
[----:B------:R-:W-:Y:S05]  /*1750*/  @P4 BRA `(.L_x_24) ;  /* 0x0000000000044947 */ /* 0x000fea0003800000 */
[----:B------:R-:W-:Y:S05]  /*1760*/  BPT.TRAP 0x1 ;  /* 0x000000040000795c */ /* 0x000fea0000300000 */
.L_x_24:
[----:B------:R-:W-:Y:S05]  /*1770*/  BSYNC.RECONVERGENT B0 ;  /* 0x0000000000007941 */ /* 0x000fea0003800200 */
.L_x_23:
[----:B------:R-:W-:Y:S02]  /*1780*/  UIADD3 UR6, UPT, UPT, UR25, 0x1, URZ ;  /* 0x0000000119067890 */ /* 0x000fe4000fffe0ff */
[----:B------:R-:W-:Y:S02]  /*1790*/  ULEA UR32, UR25, UR4, 0xe ;  /* 0x0000000419207291 */ /* 0x000fe4000f8e70ff */
[----:B------:R-:W-:Y:S02]  /*17a0*/  UISETP.NE.AND UP0, UPT, UR6, 0x3, UPT ;  /* 0x000000030600788c */ /* 0x000fe4000bf05270 */
[----:B------:R-:W-:Y:S02]  /*17b0*/  UIADD3 UR30, UP1, UPT, UR22, 0x80, URZ ;  /* 0x00000080161e7890 */ /* 0x000fe4000ff3e0ff */
[----:B------:R-:W-:Y:S02]  /*17c0*/  USEL UR9, URZ, 0x1, UP0 ;  /* 0x00000001ff097887 */ /* 0x000fe40008000000 */
[----:B------:R-:W-:-:S02]  /*17d0*/  USEL UR6, UR6, URZ, UP0 ;  /* 0x000000ff06067287 */ /* 0x000fc40008000000 */
[----:B------:R-:W-:Y:S02]  /*17e0*/  UIADD3 UR28, UP0, UPT, UR22, 0x180, URZ ;  /* 0x00000180161c7890 */ /* 0x000fe4000ff1e0ff */
[----:B------:R-:W-:Y:S01]  /*17f0*/  ULEA UR8, UR6, UR4, 0x3 ;  /* 0x0000000406087291 */ /* 0x000fe2000f8e18ff */
[----:B------:R-:W-:Y:S01]  /*1800*/  LOP3.LUT R15, R15, UR9, RZ, 0x3c, !PT ;  /* 0x000000090f0f7c12 */ /* 0x000fe2000f8e3cff */
[----:B------:R-:W-:Y:S02]  /*1810*/  USHF.L.U32 UR35, UR24, 0x7, URZ ;  /* 0x0000000718237899 */ /* 0x000fe400080006ff */
[----:B------:R-:W-:Y:S01]  /*1820*/  UIADD3.X UR31, UPT, UPT, URZ, UR23, URZ, UP1, !UPT ;  /* 0x00000017ff1f7290 */ /* 0x000fe20008ffe4ff */
[----:B-1----:R-:W-:Y:S01]  /*1830*/  SHF.L.U32 R2, R15, 0x1f, RZ ;  /* 0x0000001f0f027819 */ /* 0x002fe200000006ff */
[----:B------:R-:W-:Y:S02]  /*1840*/  UIADD3 UR32, UPT, UPT, UR32, 0xc400, URZ ;  /* 0x0000c40020207890 */ /* 0x000fe4000fffe0ff */
[----:B------:R-:W-:Y:S01]  /*1850*/  UIADD3.X UR29, UPT, UPT, URZ, UR23, URZ, UP0, !UPT ;  /* 0x00000017ff1d7290 */ /* 0x000fe200087fe4ff */
[----:B------:R1:W1:Y:S01]  /*1860*/  SYNCS.PHASECHK.TRANS64.TRYWAIT P0, [UR8+0x18], R2 ;  /* 0x00001802ff0075a7 */ /* 0x0002620008001108 */
[----:B------:R-:W-:Y:S01]  /*1870*/  ULEA UR8, UR25, UR4, 0xf ;  /* 0x0000000419087291 */ /* 0x000fe2000f8e78ff */
[----:B------:R-:W-:Y:S01]  /*1880*/  UMOV UR26, 0x0 ;  /* 0x00000000001a7882 */ /* 0x000fe20000000000 */
[----:B------:R-:W-:-:S02]  /*1890*/  UMOV UR27, 0x10000000 ;  /* 0x10000000001b7882 */ /* 0x000fc40000000000 */
[----:B------:R-:W-:Y:S01]  /*18a0*/  UIADD3 UR16, UPT, UPT, UR8, 0x18400, URZ ;  /* 0x0001840008107890 */ /* 0x000fe2000fffe0ff */
[----:B------:R1:W-:Y:S01]  /*18b0*/  UTMALDG.3D [UR32], [UR30], desc[UR26] ;  /* 0x00001a201e0075b4 */ /* 0x0003e20008011000 */
[----:B------:R-:W-:Y:S01]  /*18c0*/  UIADD3 UR8, UPT, UPT, UR8, 0x1c400, URZ ;  /* 0x0001c40008087890 */ /* 0x000fe2000fffe0ff */
[----:B------:R-:W-:Y:S01]  /*18d0*/  UMOV UR17, UR33 ;  /* 0x0000002100117c82 */ /* 0x000fe20008000000 */
[----:B------:R-:W-:Y:S01]  /*18e0*/  UMOV UR20, UR36 ;  /* 0x0000002400147c82 */ /* 0x000fe20008000000 */
[----:B------:R-:W-:Y:S01]  /*18f0*/  UMOV UR19, UR35 ;  /* 0x0000002300137c82 */ /* 0x000fe20008000000 */
[----:B------:R-:W-:Y:S01]  /*1900*/  UMOV UR12, UR36 ;  /* 0x00000024000c7c82 */ /* 0x000fe20008000000 */
[----:B------:R-:W-:Y:S01]  /*1910*/  UMOV UR9, UR33 ;  /* 0x0000002100097c82 */ /* 0x000fe20008000000 */
[----:B------:R-:W-:Y:S01]  /*1920*/  UMOV UR11, UR35 ;  /* 0x00000023000b7c82 */ /* 0x000fe20008000000 */
[----:B------:R1:W-:Y:S01]  /*1930*/  UTMALDG.3D [UR16], [UR28], desc[UR26] ;  /* 0x00001a101c0075b4 */ /* 0x0003e20008011000 */
[----:B------:R-:W-:Y:S01]  /*1940*/  UIADD3 UR24, UPT, UPT, UR24, 0x1, URZ ;  /* 0x0000000118187890 */ /* 0x000fe2000fffe0ff */
[----:B------:R-:W-:Y:S01]  /*1950*/  UMOV UR21, UR5 ;  /* 0x0000000500157c82 */ /* 0x000fe20008000000 */
[----:B------:R-:W-:-:S02]  /*1960*/  UMOV UR25, UR6 ;  /* 0x0000000600197c82 */ /* 0x000fc40008000000 */
[----:B------:R-:W-:Y:S01]  /*1970*/  UISETP.NE.AND UP0, UPT, UR24, UR5, UPT ;  /* 0x000000051800728c */ /* 0x000fe2000bf05270 */
[----:B------:R1:W-:Y:S08]  /*1980*/  UTMALDG.3D [UR8], [UR28], desc[UR26] ;  /* 0x00001a081c0075b4 */ /* 0x0003f00008011000 */
[----:B------:R-:W-:Y:S05]  /*1990*/  BRA.U UP0, `(.L_x_25) ;  /* 0xfffffffd004c7547 */ /* 0x000fea000b83ffff */
.L_x_20:
[----:B-1----:R-:W-:Y:S01]  /*19a0*/  ULEA UR8, UR6, UR4, 0x3 ;  /* 0x0000000406087291 */ /* 0x002fe2000f8e18ff */
[----:B------:R-:W-:Y:S01]  /*19b0*/  SHF.L.U32 R2, R15, 0x1f, RZ ;  /* 0x0000001f0f027819 */ /* 0x000fe200000006ff */
[----:B------:R-:W-:Y:S01]  /*19c0*/  @!P1 SYNCS.ARRIVE.TRANS64.A1T0 RZ, [UR4+0x78], RZ ;  /* 0x000078ffffff99a7 */ /* 0x000fe20008100004 */
[----:B------:R-:W-:-:S06]  /*19d0*/  UISETP.GT.AND UP0, UPT, UR15, UR14, UPT ;  /* 0x0000000e0f00728c */ /* 0x000fcc000bf04270 */
[----:B--2---:R1:W2:Y:S03]  /*19e0*/  SYNCS.PHASECHK.TRANS64.TRYWAIT P0, [UR8+0x18], R2 ;  /* 0x00001802ff0075a7 */ /* 0x0042a60008001108 */
[----:B------:R-:W-:Y:S05]  /*19f0*/  BRA.U !UP0, `(.L_x_26) ;  /* 0x0000000108c47547 */ /* 0x000fea000b800000 */
[----:B------:R-:W-:Y:S02]  /*1a00*/  UIADD3 UR29, UPT, UPT, UR7, UR21, URZ ;  /* 0x00000015071d7290 */ /* 0x000fe4000fffe0ff */
[----:B------:R-:W-:Y:S01]  /*1a10*/  UIADD3 UR10, UPT, UPT, UR18, 0x80, URZ ;  /* 0x00000080120a7890 */ /* 0x000fe2000fffe0ff */
[----:B------:R-:W-:-:S11]  /*1a20*/  UMOV UR35, UR6 ;  /* 0x0000000600237c82 */ /* 0x000fd60008000000 */
.L_x_31:
[----:B-1----:R-:W-:Y:S01]  /*1a30*/  ULEA UR25, UR35, UR4, 0x3 ;  /* 0x0000000423197291 */ /* 0x002fe2000f8e18ff */
[----:B--2---:R-:W-:Y:S01]  /*1a40*/  @!P5 MOV R3, 0xc000 ;  /* 0x0000c0000003d802 */ /* 0x004fe20000000f00 */
[----:B--2---:R-:W-:Y:S10]  /*1a50*/  @P0 BRA `(.L_x_27) ;  /* 0x00000000000c0947 */ /* 0x004ff40003800000 */
[----:B------:R-:W-:-:S04]  /*1a60*/  SHF.L.U32 R5, R15, 0x1f, RZ ;  /* 0x0000001f0f057819 */ /* 0x000fc800000006ff */
[----:B------:R-:W2:Y:S02]  /*1a70*/  SYNCS.PHASECHK.TRANS64.TRYWAIT P0, [UR25+0x18], R5 ;  /* 0x00001805ff0075a7 */ /* 0x000ea40008001119 */
[----:B--2---:R-:W-:Y:S05]  /*1a80*/  @!P0 BRA `(.L_x_28) ;  /* 0x00000094007c8947 */ /* 0x004fea0003800000 */
.L_x_27:
[----:B------:R2:W-:Y:S01]  /*1a90*/  @!P5 SYNCS.ARRIVE.TRANS64 RZ, [UR25], R3 ;  /* 0x00000003ffffd9a7 */ /* 0x0005e20008000019 */
[----:B------:R-:W-:Y:S04]  /*1aa0*/  BSSY.RECONVERGENT B0, `(.L_x_29) ;  /* 0x0000003000007945 */ /* 0x000fe80003800200 */
[----:B------:R-:W-:Y:S05]  /*1ab0*/  @P4 BRA `(.L_x_30) ;  /* 0x0000000000044947 */ /* 0x000fea0003800000 */
[----:B------:R-:W-:Y:S05]  /*1ac0*/  BPT.TRAP 0x1 ;  /* 0x000000040000795c */ /* 0x000fea0000300000 */
.L_x_30:
[----:B------:R-:W-:Y:S05]  /*1ad0*/  BSYNC.RECONVERGENT B0 ;  /* 0x0000000000007941 */ /* 0x000fea0003800200 */
.L_x_29:
        /* <DEDUP_REMOVED lines=10> */
[----:B------:R-:W-:Y:S01]  /*1b80*/  UIADD3 UR24, UPT, UPT, UR24, 0xc400, URZ ;  /* 0x0000c40018187890 */ /* 0x000fe2000fffe0ff */
[----:B-1----:R-:W-:Y:S01]  /*1b90*/  SHF.L.U32 R2, R15, 0x1f, RZ ;  /* 0x0000001f0f027819 */ /* 0x002fe200000006ff */
[----:B------:R-:W-:Y:S02]  /*1ba0*/  UIADD3.X UR39, UPT, UPT, URZ, UR23, URZ, UP1, !UPT ;  /* 0x00000017ff277290 */ /* 0x000fe40008ffe4ff */
[----:B------:R-:W-:Y:S01]  /*1bb0*/  UIADD3.X UR33, UPT, UPT, URZ, UR23, URZ, UP0, !UPT ;  /* 0x00000017ff217290 */ /* 0x000fe200087fe4ff */
[----:B------:R1:W1:Y:S01]  /*1bc0*/  SYNCS.PHASECHK.TRANS64.TRYWAIT P0, [UR8+0x18], R2 ;  /* 0x00001802ff0075a7 */ /* 0x0002620008001108 */
[----:B------:R-:W-:Y:S01]  /*1bd0*/  ULEA UR8, UR35, UR4, 0xf ;  /* 0x0000000423087291 */ /* 0x000fe2000f8e78ff */
[----:B------:R-:W-:Y:S01]  /*1be0*/  UMOV UR30, 0x0 ;  /* 0x00000000001e7882 */ /* 0x000fe20000000000 */
[----:B------:R-:W-:-:S02]  /*1bf0*/  UMOV UR31, 0x10000000 ;  /* 0x10000000001f7882 */ /* 0x000fc40000000000 */
[----:B------:R-:W-:Y:S02]  /*1c00*/  UIADD3 UR16, UPT, UPT, UR8, 0x18400, URZ ;  /* 0x0001840008107890 */ /* 0x000fe4000fffe0ff */
[----:B------:R-:W-:Y:S01]  /*1c10*/  UIADD3 UR8, UPT, UPT, UR8, 0x1c400, URZ ;  /* 0x0001c40008087890 */ /* 0x000fe2000fffe0ff */
[----:B------:R-:W-:Y:S01]  /*1c20*/  UMOV UR26, UR34 ;  /* 0x00000022001a7c82 */ /* 0x000fe20008000000 */
[----:B------:R-:W-:Y:S01]  /*1c30*/  UMOV UR28, UR36 ;  /* 0x00000024001c7c82 */ /* 0x000fe20008000000 */
[----:B------:R-:W-:Y:S01]  /*1c40*/  UMOV UR17, UR25 ;  /* 0x0000001900117c82 */ /* 0x000fe20008000000 */
[----:B------:R-:W-:Y:S01]  /*1c50*/  UMOV UR20, UR36 ;  /* 0x0000002400147c82 */ /* 0x000fe20008000000 */
[----:B------:R-:W-:Y:S01]  /*1c60*/  UMOV UR19, UR27 ;  /* 0x0000001b00137c82 */ /* 0x000fe20008000000 */
[----:B------:R-:W-:Y:S01]  /*1c70*/  UMOV UR12, UR36 ;  /* 0x00000024000c7c82 */ /* 0x000fe20008000000 */
[----:B------:R-:W-:Y:S01]  /*1c80*/  UMOV UR9, UR25 ;  /* 0x0000001900097c82 */ /* 0x000fe20008000000 */
[----:B------:R1:W-:Y:S01]  /*1c90*/  UTMALDG.3D [UR24], [UR38], desc[UR30] ;  /* 0x00001e18260075b4 */ /* 0x0003e20008011000 */
[----:B------:R-:W-:Y:S01]  /*1ca0*/  UMOV UR11, UR27 ;  /* 0x0000001b000b7c82 */ /* 0x000fe20008000000 */
[----:B------:R-:W-:Y:S01]  /*1cb0*/  UIADD3 UR21, UPT, UPT, UR21, 0x1, URZ ;  /* 0x0000000115157890 */ /* 0x000fe2000fffe0ff */
[----:B------:R-:W-:-:S03]  /*1cc0*/  UMOV UR35, UR6 ;  /* 0x0000000600237c82 */ /* 0x000fc60008000000 */
[----:B------:R-:W-:Y:S01]  /*1cd0*/  UISETP.NE.AND UP0, UPT, UR21, UR29, UPT ;  /* 0x0000001d1500728c */ /* 0x000fe2000bf05270 */
[----:B------:R1:W-:Y:S01]  /*1ce0*/  UTMALDG.3D [UR16], [UR32], desc[UR30] ;  /* 0x00001e10200075b4 */ /* 0x0003e20008011000 */
[----:B------:R1:W-:Y:S07]  /*1cf0*/  UTMALDG.3D [UR8], [UR32], desc[UR30] ;  /* 0x00001e08200075b4 */ /* 0x0003ee0008011000 */
[----:B------:R-:W-:Y:S05]  /*1d00*/  BRA.U UP0, `(.L_x_31) ;  /* 0xfffffffd00487547 */ /* 0x000fea000b83ffff */
.L_x_26:
[C---:B-1----:R-:W-:Y:S01]  /*1d10*/  LEA R2, R14.reuse, UR4, 0x3 ;  /* 0x000000040e027c11 */ /* 0x042fe2000f8e18ff */
[----:B------:R-:W-:Y:S01]  /*1d20*/  NOP ;  /* 0x0000000000007918 */ /* 0x000fe20000000000 */
[----:B--2---:R-:W-:Y:S02]  /*1d30*/  SHF.L.U32 R3, R13, 0x1f, RZ ;  /* 0x0000001f0d037819 */ /* 0x004fe400000006ff */
[----:B------:R-:W-:Y:S02]  /*1d40*/  LEA R4, R14, UR4, 0x4 ;  /* 0x000000040e047c11 */ /* 0x000fe4000f8e20ff */
[----:B------:R-:W1:Y:S02]  /*1d50*/  SYNCS.PHASECHK.TRANS64.TRYWAIT P0, [R2+URZ+0x80], R3 ;  /* 0x00008003020075a7 */ /* 0x000e6400080011ff */
[----:B-1----:R-:W-:Y:S05]  /*1d60*/  @!P0 BRA `(.L_x_32) ;  /* 0x0000009000dc8947 */ /* 0x002fea0003800000 */
.L_x_128:
[----:B------:R-:W2:Y:S01]  /*1d70*/  LDS.128 R4, [R4+0xf0] ;  /* 0x0000f00004047984 */ /* 0x000ea20000000c00 */
[----:B---3--:R-:W-:Y:S01]  /*1d80*/  ISETP.GE.AND P0, PT, R72, 0x1, PT ;  /* 0x000000014800780c */ /* 0x008fe20003f06270 */
[----:B-1----:R-:W-:Y:S01]  /*1d90*/  VIADD R2, R2, 0x90 ;  /* 0x0000009002027836 */ /* 0x002fe20000000000 */
[----:B------:R-:W-:Y:S01]  /*1da0*/  @!PT LDS RZ, [RZ] ;  /* 0x00000000fffff984 */ /* 0x000fe20000000800 */
[----:B------:R-:W-:Y:S01]  /*1db0*/  @!PT LDS RZ, [RZ] ;  /* 0x00000000fffff984 */ /* 0x000fe20000000800 */
[----:B------:R-:W-:Y:S01]  /*1dc0*/  @!PT LDS RZ, [RZ] ;  /* 0x00000000fffff984 */ /* 0x000fe20000000800 */
[----:B------:R-:W-:Y:S01]  /*1dd0*/  @!PT LDS RZ, [RZ] ;  /* 0x00000000fffff984 */ /* 0x000fe20000000800 */
[----:B------:R1:W-:Y:S06]  /*1de0*/  MEMBAR.ALL.CTA ;  /* 0x0000000000007992 */ /* 0x0003ec0000008000 */
[----:B-1----:R-:W1:Y:S01]  /*1df0*/  FENCE.VIEW.ASYNC.S ;  /* 0x00000000000073c6 */ /* 0x002e620000000000 */
[----:B------:R-:W-:-:S04]  /*1e00*/  PRMT R2, RZ, 0x654, R2 ;  /* 0x00000654ff027816 */ /* 0x000fc80000000002 */
[----:B-1----:R1:W-:Y:S01]  /*1e10*/  SYNCS.ARRIVE.TRANS64.RED.A1T0 RZ, [R2+URZ], RZ ;  /* 0x000000ff02ff79a7 */ /* 0x0023e200081004ff */
[----:B--2---:R-:W-:-:S13]  /*1e20*/  LOP3.LUT P2, RZ, R6, 0x1, RZ, 0xc0, !PT ;  /* 0x0000000106ff7812 */ /* 0x004fda000784c0ff */
[----:B------:R-:W-:Y:S01]  /*1e30*/  @P2 SHF.R.U32.HI R3, RZ, 0x10, R5 ;  /* 0x00000010ff032819 */ /* 0x000fe20000011605 */
[----:B------:R-:W-:Y:S01]  /*1e40*/  VOTEU.ANY UP0, P2 ;  /* 0x0000000000ff7886 */ /* 0x000fe20001000100 */
[----:B------:R-:W-:Y:S02]  /*1e50*/  @P2 MOV R11, R4 ;  /* 0x00000004000b2202 */ /* 0x000fe40000000f00 */
[----:B------:R-:W-:Y:S02]  /*1e60*/  @P2 R2UR.BROADCAST UR8, R3 ;  /* 0x00000000030822ca */ /* 0x000fe400008e0000 */
[----:B------:R-:W-:-:S11]  /*1e70*/  @P2 LOP3.LUT R8, R5, 0xffff, RZ, 0xc0, !PT ;  /* 0x0000ffff05082812 */ /* 0x000fd600078ec0ff */
[----:B------:R-:W-:Y:S01]  /*1e80*/  @UP0 UMOV UR36, UR8 ;  /* 0x0000000800240c82 */ /* 0x000fe20008000000 */
[----:B-1----:R-:W-:Y:S05]  /*1e90*/  @!P0 BRA `(.L_x_33) ;  /* 0x0000000000b88947 */ /* 0x002fea0003800000 */
[----:B------:R-:W4:Y:S01]  /*1ea0*/  LDC.64 R4, c[0x0][0xb18] ;  /* 0x0002c600ff047b82 */ /* 0x000f220000000a00 */
[----:B------:R-:W-:-:S07]  /*1eb0*/  ISETP.NE.AND P3, PT, R72, 0x1, PT ;  /* 0x000000014800780c */ /* 0x000fce0003f65270 */
[----:B------:R-:W1:Y:S08]  /*1ec0*/  LDC.64 R6, c[0x0][0xb10] ;  /* 0x0002c400ff067b82 */ /* 0x000e700000000a00 */
[----:B------:R-:W2:Y:S08]  /*1ed0*/  LDC R16, c[0x0][0xb20] ;  /* 0x0002c800ff107b82 */ /* 0x000eb00000000800 */
[----:B------:R-:W3:Y:S01]  /*1ee0*/  LDC R18, c[0x0][0xb0c] ;  /* 0x0002c300ff127b82 */ /* 0x000ee20000000800 */
[----:B----4-:R-:W-:Y:S01]  /*1ef0*/  IMAD.HI.U32 R17, R0, R5, RZ ;  /* 0x0000000500117227 */ /* 0x010fe200078e00ff */
[----:B------:R-:W-:-:S03]  /*1f00*/  ISETP.NE.AND P0, PT, R4, 0x1, PT ;  /* 0x000000010400780c */ /* 0x000fc60003f05270 */
[----:B------:R-:W-:-:S03]  /*1f10*/  IMAD.HI.U32 R5, R8, R5, RZ ;  /* 0x0000000508057227 */ /* 0x000fc600078e00ff */
[----:B------:R-:W4:Y:S01]  /*1f20*/  LDC.64 R2, c[0x0][0xb28] ;  /* 0x0002ca00ff027b82 */ /* 0x000f220000000a00 */
[----:B-1----:R-:W-:-:S04]  /*1f30*/  IMAD.HI.U32 R20, R9, R6, RZ ;  /* 0x0000000609147227 */ /* 0x002fc800078e00ff */
[----:B------:R-:W-:Y:S01]  /*1f40*/  IMAD.HI.U32 R22, R11, R6, RZ ;  /* 0x000000060b167227 */ /* 0x000fe200078e00ff */
[----:B------:R-:W-:Y:S02]  /*1f50*/  SHF.R.U32.HI R20, RZ, R7, R20 ;  /* 0x00000007ff147219 */ /* 0x000fe40000011614 */
[-C--:B--2---:R-:W-:Y:S02]  /*1f60*/  SHF.R.U32.HI R17, RZ, R16.reuse, R17 ;  /* 0x00000010ff117219 */ /* 0x084fe40000011611 */
[----:B------:R-:W-:Y:S02]  /*1f70*/  SHF.R.U32.HI R5, RZ, R16, R5 ;  /* 0x00000010ff057219 */ /* 0x000fe40000011605 */
[----:B------:R-:W-:Y:S02]  /*1f80*/  SEL R17, R0, R17, !P0 ;  /* 0x0000001100117207 */ /* 0x000fe40004000000 */
[----:B------:R-:W-:Y:S02]  /*1f90*/  SHF.R.U32.HI R22, RZ, R7, R22 ;  /* 0x00000007ff167219 */ /* 0x000fe40000011616 */
[----:B---3--:R-:W-:-:S02]  /*1fa0*/  ISETP.NE.AND P1, PT, R18, 0x1, PT ;  /* 0x000000011200780c */ /* 0x008fc40003f25270 */
[----:B------:R-:W-:Y:S02]  /*1fb0*/  SEL R5, R8, R5, !P0 ;  /* 0x0000000508057207 */ /* 0x000fe40004000000 */
[----:B------:R-:W-:Y:S02]  /*1fc0*/  SEL R19, R9, R20, !P1 ;  /* 0x0000001409137207 */ /* 0x000fe40004800000 */
[----:B------:R-:W-:Y:S01]  /*1fd0*/  SEL R7, R11, R22, !P1 ;  /* 0x000000160b077207 */ /* 0x000fe20004800000 */
[----:B----4-:R-:W-:-:S04]  /*1fe0*/  IMAD.HI.U32 R20, R17, R2, RZ ;  /* 0x0000000211147227 */ /* 0x010fc800078e00ff */
[----:B------:R-:W-:Y:S01]  /*1ff0*/  IMAD.HI.U32 R6, R19, R2, RZ ;  /* 0x0000000213067227 */ /* 0x000fe200078e00ff */
[----:B------:R-:W-:-:S04]  /*2000*/  @P3 SHF.R.U32.HI R17, RZ, R3, R20 ;  /* 0x00000003ff113219 */ /* 0x000fc80000011614 */
[----:B------:R-:W-:Y:S01]  /*2010*/  @P3 SHF.R.U32.HI R19, RZ, R3, R6 ;  /* 0x00000003ff133219 */ /* 0x000fe20000011606 */
[----:B------:R-:W-:-:S04]  /*2020*/  IMAD R17, R72, R17, RZ ;  /* 0x0000001148117224 */ /* 0x000fc800078e02ff */
[----:B------:R-:W-:Y:S01]  /*2030*/  IMAD R6, R72, R19, RZ ;  /* 0x0000001348067224 */ /* 0x000fe200078e02ff */
[C---:B------:R-:W-:Y:S02]  /*2040*/  ISETP.GE.AND P0, PT, R5.reuse, R17, PT ;  /* 0x000000110500720c */ /* 0x040fe40003f06270 */
[----:B------:R-:W-:Y:S02]  /*2050*/  IADD3 R17, PT, PT, -R5, RZ, RZ ;  /* 0x000000ff05117210 */ /* 0x000fe40007ffe1ff */
[----:B------:R-:W-:Y:S01]  /*2060*/  ISETP.GE.OR P0, PT, R7, R6, P0 ;  /* 0x000000060700720c */ /* 0x000fe20000706670 */
[----:B------:R-:W-:-:S04]  /*2070*/  IMAD.HI.U32 R6, R5, R2, RZ ;  /* 0x0000000205067227 */ /* 0x000fc800078e00ff */
[----:B------:R-:W-:Y:S01]  /*2080*/  IMAD R8, R4, R17, R8 ;  /* 0x0000001104087224 */ /* 0x000fe200078e0208 */
[----:B------:R-:W-:-:S04]  /*2090*/  SHF.R.U32.HI R6, RZ, R3, R6 ;  /* 0x00000003ff067219 */ /* 0x000fc80000011606 */
[----:B------:R-:W-:-:S03]  /*20a0*/  SEL R6, R5, R6, !P3 ;  /* 0x0000000605067207 */ /* 0x000fc60005800000 */
[----:B------:R-:W-:-:S04]  /*20b0*/  @!P0 IMAD.HI.U32 R16, R7, R2, RZ ;  /* 0x0000000207108227 */ /* 0x000fc800078e00ff */
[----:B------:R-:W-:Y:S01]  /*20c0*/  IMAD.MOV R2, RZ, RZ, -R6 ;  /* 0x000000ffff027224 */ /* 0x000fe200078e0a06 */
[----:B------:R-:W-:-:S03]  /*20d0*/  @!P0 SHF.R.U32.HI R16, RZ, R3, R16 ;  /* 0x00000003ff108219 */ /* 0x000fc60000011610 */
[----:B------:R-:W-:Y:S01]  /*20e0*/  IMAD R2, R72, R2, R5 ;  /* 0x0000000248027224 */ /* 0x000fe200078e0205 */
        /* <DEDUP_REMOVED lines=9> */
.L_x_33:
[----:B------:R-:W1:Y:S02]  /*2180*/  LDCU UR8, c[0x0][0xb30] ;  /* 0x00016600ff0877ac */ /* 0x000e640008000800 */
[----:B-1----:R-:W-:-:S09]  /*2190*/  UISETP.NE.AND UP0, UPT, UR8, 0x1, UPT ;  /* 0x000000010800788c */ /* 0x002fd2000bf05270 */
[----:B------:R-:W-:Y:S05]  /*21a0*/  BRA.U UP0, `(.L_x_34) ;  /* 0x0000000100407547 */ /* 0x000fea000b800000 */
[----:B------:R-:W1:Y:S08]  /*21b0*/  LDC.64 R4, c[0x0][0xb10] ;  /* 0x0002c400ff047b82 */ /* 0x000e700000000a00 */
[----:B------:R-:W2:Y:S08]  /*21c0*/  LDC.64 R2, c[0x0][0xb18] ;  /* 0x0002c600ff027b82 */ /* 0x000eb00000000a00 */
[----:B------:R-:W3:Y:S08]  /*21d0*/  LDC R6, c[0x0][0xb20] ;  /* 0x0002c800ff067b82 */ /* 0x000ef00000000800 */
[----:B------:R-:W4:Y:S01]  /*21e0*/  LDC R16, c[0x0][0xb0c] ;  /* 0x0002c300ff107b82 */ /* 0x000f220000000800 */
[----:B-1----:R-:W-:-:S05]  /*21f0*/  IMAD.HI.U32 R4, R11, R4, RZ ;  /* 0x000000040b047227 */ /* 0x002fca00078e00ff */
[----:B------:R-:W-:Y:S01]  /*2200*/  SHF.R.U32.HI R4, RZ, R5, R4 ;  /* 0x00000005ff047219 */ /* 0x000fe20000011604 */
[----:B--2---:R-:W-:Y:S01]  /*2210*/  IMAD.HI.U32 R3, R8, R3, RZ ;  /* 0x0000000308037227 */ /* 0x004fe200078e00ff */
[----:B------:R-:W-:-:S04]  /*2220*/  ISETP.NE.AND P0, PT, R2, 0x1, PT ;  /* 0x000000010200780c */ /* 0x000fc80003f05270 */
[----:B---3--:R-:W-:-:S04]  /*2230*/  SHF.R.U32.HI R3, RZ, R6, R3 ;  /* 0x00000006ff037219 */ /* 0x008fc80000011603 */
[----:B------:R-:W-:Y:S02]  /*2240*/  SEL R3, R8, R3, !P0 ;  /* 0x0000000308037207 */ /* 0x000fe40004000000 */
[----:B----4-:R-:W-:-:S04]  /*2250*/  ISETP.NE.AND P1, PT, R16, 0x1, PT ;  /* 0x000000011000780c */ /* 0x010fc80003f25270 */
[----:B------:R-:W-:-:S05]  /*2260*/  SEL R4, R11, R4, !P1 ;  /* 0x000000040b047207 */ /* 0x000fca0004800000 */
[----:B------:R-:W-:Y:S02]  /*2270*/  IMAD.IADD R5, R3, 0x1, -R4 ;  /* 0x0000000103057824 */ /* 0x000fe400078e0a04 */
[----:B------:R-:W-:Y:S02]  /*2280*/  IMAD.IADD R3, R4, 0x1, -R3 ;  /* 0x0000000104037824 */ /* 0x000fe400078e0a03 */
[----:B------:R-:W-:Y:S02]  /*2290*/  IMAD R11, R5, R16, R11 ;  /* 0x00000010050b7224 */ /* 0x000fe400078e020b */
[----:B------:R-:W-:-:S07]  /*22a0*/  IMAD R8, R3, R2, R8 ;  /* 0x0000000203087224 */ /* 0x000fce00078e0208 */
.L_x_34:
[----:B------:R-:W-:Y:S01]  /*22b0*/  VIADD R14, R14, 0x1 ;  /* 0x000000010e0e7836 */ /* 0x000fe20000000000 */
[----:B------:R-:W-:Y:S01]  /*22c0*/  PLOP3.LUT P1, PT, PT, PT, PT, 0x80, 0x8 ;  /* 0x000000000008781c */ /* 0x000fe20003f2f070 */
[----:B------:R-:W-:Y:S02]  /*22d0*/  IMAD.IADD R21, R11, 0x1, R170 ;  /* 0x000000010b157824 */ /* 0x000fe400078e02aa */
[----:B------:R-:W-:Y:S01]  /*22e0*/  IMAD.IADD R20, R8, 0x1, R147 ;  /* 0x0000000108147824 */ /* 0x000fe200078e0293 */
[----:B------:R-:W-:-:S04]  /*22f0*/  ISETP.NE.AND P0, PT, R14, 0x2, PT ;  /* 0x000000020e00780c */ /* 0x000fc80003f05270 */
[----:B------:R-:W-:Y:S02]  /*2300*/  SEL R2, RZ, 0x1, P0 ;  /* 0x00000001ff027807 */ /* 0x000fe40000000000 */
[----:B------:R-:W-:Y:S02]  /*2310*/  SEL R14, R14, RZ, P0 ;  /* 0x000000ff0e0e7207 */ /* 0x000fe40000000000 */
[----:B------:R-:W-:Y:S01]  /*2320*/  LOP3.LUT R13, R13, R2, RZ, 0x3c, !PT ;  /* 0x000000020d0d7212 */ /* 0x000fe200078e3cff */
[----:B------:R-:W-:Y:S06]  /*2330*/  @P2 BRA `(.L_x_35) ;  /* 0xfffffff000682947 */ /* 0x000fec000383ffff */
[----:B------:R-:W-:Y:S01]  /*2340*/  UIADD3 UR4, UPT, UPT, UR4, 0x18, URZ ;  /* 0x0000001804047890 */ /* 0x000fe2000fffe0ff */
[----:B------:R-:W-:-:S03]  /*2350*/  SHF.L.U32 R3, R15, 0x1f, RZ ;  /* 0x0000001f0f037819 */ /* 0x000fc600000006ff */
[----:B------:R-:W-:-:S09]  /*2360*/  ULEA UR5, UR6, UR4, 0x3 ;  /* 0x0000000406057291 */ /* 0x000fd2000f8e18ff */
[----:B------:R-:W1:Y:S02]  /*2370*/  SYNCS.PHASECHK.TRANS64.TRYWAIT P0, [UR5], R3 ;  /* 0x00000003ff0075a7 */ /* 0x000e640008001105 */
[----:B-1----:R-:W-:Y:S05]  /*2380*/  @!P0 BRA `(.L_x_36) ;  /* 0x0000008c00688947 */ /* 0x002fea0003800000 */
.L_x_130:
[----:B------:R-:W-:-:S04]  /*2390*/  UIADD3 UR6, UPT, UPT, UR6, 0x1, URZ ;  /* 0x0000000106067890 */ /* 0x000fc8000fffe0ff */
[----:B------:R-:W-:-:S04]  /*23a0*/  UISETP.NE.AND UP0, UPT, UR6, 0x3, UPT ;  /* 0x000000030600788c */ /* 0x000fc8000bf05270 */
[----:B------:R-:W-:Y:S02]  /*23b0*/  USEL UR7, URZ, 0x1, UP0 ;  /* 0x00000001ff077887 */ /* 0x000fe40008000000 */
[----:B------:R-:W-:-:S04]  /*23c0*/  USEL UR6, UR6, URZ, UP0 ;  /* 0x000000ff06067287 */ /* 0x000fc80008000000 */
[----:B------:R-:W-:Y:S01]  /*23d0*/  ULEA UR5, UR6, UR4, 0x3 ;  /* 0x0000000406057291 */ /* 0x000fe2000f8e18ff */
[----:B------:R-:W-:-:S04]  /*23e0*/  LOP3.LUT R15, R15, UR7, RZ, 0x3c, !PT ;  /* 0x000000070f0f7c12 */ /* 0x000fc8000f8e3cff */
[----:B-1----:R-:W-:-:S04]  /*23f0*/  SHF.L.U32 R3, R15, 0x1f, RZ ;  /* 0x0000001f0f037819 */ /* 0x002fc800000006ff */
[----:B------:R-:W1:Y:S02]  /*2400*/  SYNCS.PHASECHK.TRANS64.TRYWAIT P0, [UR5], R3 ;  /* 0x00000003ff0075a7 */ /* 0x000e640008001105 */
[----:B-1----:R-:W-:Y:S05]  /*2410*/  @!P0 BRA `(.L_x_37) ;  /* 0x0000008c005c8947 */ /* 0x002fea0003800000 */
.L_x_132:
[----:B------:R-:W-:-:S04]  /*2420*/  UIADD3 UR6, UPT, UPT, UR6, 0x1, URZ ;  /* 0x0000000106067890 */ /* 0x000fc8000fffe0ff */
[----:B------:R-:W-:-:S04]  /*2430*/  UISETP.NE.AND UP0, UPT, UR6, 0x3, UPT ;  /* 0x000000030600788c */ /* 0x000fc8000bf05270 */
[----:B------:R-:W-:Y:S02]  /*2440*/  USEL UR5, URZ, 0x1, UP0 ;  /* 0x00000001ff057887 */ /* 0x000fe40008000000 */
[----:B------:R-:W-:-:S04]  /*2450*/  USEL UR6, UR6, URZ, UP0 ;  /* 0x000000ff06067287 */ /* 0x000fc80008000000 */
[----:B------:R-:W-:Y:S01]  /*2460*/  ULEA UR6, UR6, UR4, 0x3 ;  /* 0x0000000406067291 */ /* 0x000fe2000f8e18ff */
[----:B-1----:R-:W-:-:S04]  /*2470*/  LOP3.LUT R3, R15, UR5, RZ, 0x3c, !PT ;  /* 0x000000050f037c12 */ /* 0x002fc8000f8e3cff */
[----:B------:R-:W-:Y:S01]  /*2480*/  SHF.L.U32 R3, R3, 0x1f, RZ ;  /* 0x0000001f03037819 */ /* 0x000fe200000006ff */
[----:B----4-:R-:W-:-:S07]  /*2490*/  IMAD.U32 R0, RZ, RZ, UR6 ;  /* 0x00000006ff007e24 */ /* 0x010fce000f8e00ff */
.L_x_38:
[----:B-1----:R1:W2:Y:S02]  /*24a0*/  SYNCS.PHASECHK.TRANS64.TRYWAIT P0, [R0+URZ], R3 ;  /* 0x00000003000075a7 */ /* 0x0022a400080011ff */
[----:B--2---:R-:W-:Y:S05]  /*24b0*/  @!P0 NANOSLEEP.SYNCS 0x989680 ;  /* 0x009896800000895d */ /* 0x004fea0003900000 */
[----:B------:R-:W2:Y:S02]  /*24c0*/  @!P0 SYNCS.PHASECHK.TRANS64 P0, [R0+URZ], R3 ;  /* 0x00000003000085a7 */ /* 0x000ea400080010ff */
[----:B--2---:R-:W-:Y:S05]  /*24d0*/  @P0 EXIT ;  /* 0x000000000000094d */ /* 0x004fea0003800000 */
[----:B------:R-:W-:Y:S05]  /*24e0*/  BRA `(.L_x_38) ;  /* 0xfffffffc00ec7947 */ /* 0x000fea000383ffff */
.L_x_17:
[----:B------:R-:W-:-:S04]  /*24f0*/  UISETP.NE.AND UP1, UPT, UR37, URZ, UPT ;  /* 0x000000ff2500728c */ /* 0x000fc8000bf25270 */
[----:B------:R-:W-:-:S09]  /*2500*/  UISETP.NE.OR UP1, UPT, UR8, 0x1, UP1 ;  /* 0x000000010800788c */ /* 0x000fd20008f25670 */
[----:B------:R-:W-:Y:S05]  /*2510*/  BRA.U UP1, `(.L_x_39) ;  /* 0x0000000501487547 */ /* 0x000fea000b800000 */
[----:B------:R-:W-:Y:S01]  /*2520*/  ISETP.NE.AND P2, PT, R2, RZ, PT ;  /* 0x000000ff0200720c */ /* 0x000fe20003f45270 */
[----:B------:R-:W-:Y:S01]  /*2530*/  IMAD.MOV.U32 R12, RZ, RZ, 0x1 ;  /* 0x00000001ff0c7424 */ /* 0x000fe200078e00ff */
[----:B------:R-:W-:Y:S02]  /*2540*/  CS2R R10, SRZ ;  /* 0x00000000000a7805 */ /* 0x000fe4000001ff00 */
[----:B------:R-:W-:Y:S01]  /*2550*/  CS2R R8, SRZ ;  /* 0x0000000000087805 */ /* 0x000fe2000001ff00 */
[----:B------:R-:W-:Y:S01]  /*2560*/  UMOV UR4, 0x400 ;  /* 0x0000040000047882 */ /* 0x000fe20000000000 */
[----:B------:R-:W-:Y:S01]  /*2570*/  UMOV UR6, URZ ;  /* 0x000000ff00067c82 */ /* 0x000fe20008000000 */
[----:B------:R-:W-:-:S12]  /*2580*/  ULEA UR37, UR37, UR4, 0x18 ;  /* 0x0000000425257291 */ /* 0x000fd8000f8ec0ff */
.L_x_43:
[----:B------:R-:W-:Y:S02]  /*2590*/  LEA R0, R8, UR37, 0x3 ;  /* 0x0000002508007c11 */ /* 0x000fe4000f8e18ff */
[----:B------:R-:W-:-:S03]  /*25a0*/  SHF.L.U32 R5, R9, 0x1f, RZ ;  /* 0x0000001f09057819 */ /* 0x000fc600000006ff */
[----:B------:R-:W-:Y:S01]  /*25b0*/  VIADD R4, R0, 0xd0 ;  /* 0x000000d000047836 */ /* 0x000fe20000000000 */
[----:B------:R-:W1:Y:S02]  /*25c0*/  SYNCS.PHASECHK.TRANS64.TRYWAIT P0, [R0+URZ+0xc0], R5 ;  /* 0x0000c005000075a7 */ /* 0x000e6400080011ff */
[----:B-1----:R-:W-:Y:S05]  /*25d0*/  @!P0 BRA `(.L_x_40) ;  /* 0x0000008c00048947 */ /* 0x002fea0003800000 */
.L_x_133:
[----:B------:R-:W-:Y:S01]  /*25e0*/  ULEA UR5, UR6, UR37, 0x3 ;  /* 0x0000002506057291 */ /* 0x000fe2000f8e18ff */
[----:B------:R-:W-:Y:S02]  /*25f0*/  PRMT R4, RZ, 0x654, R4 ;  /* 0x00000654ff047816 */ /* 0x000fe40000000004 */
[----:B-1----:R-:W-:Y:S01]  /*2600*/  SHF.L.U32 R5, R12, 0x1f, RZ ;  /* 0x0000001f0c057819 */ /* 0x002fe200000006ff */
[----:B------:R-:W-:Y:S01]  /*2610*/  UIADD3 UR4, UPT, UPT, UR5, 0x80, URZ ;  /* 0x0000008005047890 */ /* 0x000fe2000fffe0ff */
[----:B------:R1:W-:Y:S05]  /*2620*/  SYNCS.ARRIVE.TRANS64.RED.A1T0 RZ, [R4+URZ], RZ ;  /* 0x000000ff04ff79a7 */ /* 0x0003ea00081004ff */
[----:B------:R-:W-:Y:S01]  /*2630*/  IMAD.U32 R7, RZ, RZ, UR4 ;  /* 0x00000004ff077e24 */ /* 0x000fe2000f8e00ff */
[----:B------:R-:W2:Y:S04]  /*2640*/  SYNCS.PHASECHK.TRANS64.TRYWAIT P0, [UR5+0x90], R5 ;  /* 0x00009005ff0075a7 */ /* 0x000ea80008001105 */
[----:B------:R-:W-:Y:S01]  /*2650*/  PRMT R6, R2, 0x654, R7 ;  /* 0x0000065402067816 */ /* 0x000fe20000000007 */
[----:B-1----:R-:W-:Y:S01]  /*2660*/  @!P2 IMAD.MOV.U32 R4, RZ, RZ, 0x10 ;  /* 0x00000010ff04a424 */ /* 0x002fe200078e00ff */
[----:B--2---:R-:W-:Y:S06]  /*2670*/  @!P0 BRA `(.L_x_41) ;  /* 0x0000008800f08947 */ /* 0x004fec0003800000 */
.L_x_135:
[----:B------:R-:W-:Y:S01]  /*2680*/  ULEA UR4, UR6, UR37, 0x4 ;  /* 0x0000002506047291 */ /* 0x000fe2000f8e20ff */
[----:B------:R-:W-:Y:S01]  /*2690*/  SEL R3, R6, R3, !P2 ;  /* 0x0000000306037207 */ /* 0x000fe20005000000 */
[----:B------:R-:W-:Y:S01]  /*26a0*/  UIADD3 UR5, UPT, UPT, UR5, 0x80, URZ ;  /* 0x0000008005057890 */ /* 0x000fe2000fffe0ff */
[----:B-1----:R-:W-:Y:S01]  /*26b0*/  LEA R0, R11, UR37, 0x3 ;  /* 0x000000250b007c11 */ /* 0x002fe2000f8e18ff */
[----:B------:R-:W-:Y:S01]  /*26c0*/  UIADD3 UR4, UPT, UPT, UR4, 0xf0, URZ ;  /* 0x000000f004047890 */ /* 0x000fe2000fffe0ff */
[----:B------:R-:W-:Y:S01]  /*26d0*/  SHF.L.U32 R5, R10, 0x1f, RZ ;  /* 0x0000001f0a057819 */ /* 0x000fe200000006ff */
[----:B------:R1:W-:Y:S01]  /*26e0*/  @!P2 SYNCS.ARRIVE.TRANS64.RED RZ, [R3+URZ], R4 ;  /* 0x0000000403ffa9a7 */ /* 0x0003e200080004ff */
[----:B------:R-:W-:Y:S01]  /*26f0*/  UIADD3 UR6, UPT, UPT, UR6, 0x1, URZ ;  /* 0x0000000106067890 */ /* 0x000fe2000fffe0ff */
[----:B------:R-:W-:-:S03]  /*2700*/  VIADD R8, R8, 0x1 ;  /* 0x0000000108087836 */ /* 0x000fc60000000000 */
[----:B------:R-:W-:Y:S02]  /*2710*/  UISETP.NE.AND UP0, UPT, UR6, 0x2, UPT ;  /* 0x000000020600788c */ /* 0x000fe4000bf05270 */
[----:B------:R-:W-:Y:S06]  /*2720*/  UGETNEXTWORKID.BROADCAST [UR4], [UR5] ;  /* 0x00000000040073ca */ /* 0x000fec0008000100 */
[----:B------:R-:W-:Y:S01]  /*2730*/  USEL UR4, URZ, 0x1, UP0 ;  /* 0x00000001ff047887 */ /* 0x000fe20008000000 */
[----:B------:R-:W-:Y:S01]  /*2740*/  ISETP.NE.AND P0, PT, R8, 0x2, PT ;  /* 0x000000020800780c */ /* 0x000fe20003f05270 */
[----:B------:R-:W-:Y:S01]  /*2750*/  USEL UR6, UR6, URZ, UP0 ;  /* 0x000000ff06067287 */ /* 0x000fe20008000000 */
[----:B------:R-:W2:Y:S03]  /*2760*/  SYNCS.PHASECHK.TRANS64.TRYWAIT P1, [R0+URZ+0x80], R5 ;  /* 0x00008005000075a7 */ /* 0x000ea600080211ff */
[----:B------:R-:W-:Y:S01]  /*2770*/  LOP3.LUT R12, R12, UR4, RZ, 0x3c, !PT ;  /* 0x000000040c0c7c12 */ /* 0x000fe2000f8e3cff */
[----:B-12---:R-:W-:Y:S07]  /*2780*/  @!P1 BRA `(.L_x_42) ;  /* 0x0000008800c49947 */ /* 0x006fee0003800000 */
.L_x_136:
[C---:B------:R-:W-:Y:S01]  /*2790*/  LEA R4, R11.reuse, UR37, 0x4 ;  /* 0x000000250b047c11 */ /* 0x040fe2000f8e20ff */
[----:B-1----:R-:W-:Y:S01]  /*27a0*/  VIADD R0, R0, 0x90 ;  /* 0x0000009000007836 */ /* 0x002fe20000000000 */
[----:B------:R-:W-:Y:S01]  /*27b0*/  SEL R8, R8, RZ, P0 ;  /* 0x000000ff08087207 */ /* 0x000fe20000000000 */
[----:B------:R-:W-:-:S03]  /*27c0*/  VIADD R11, R11, 0x1 ;  /* 0x000000010b0b7836 */ /* 0x000fc60000000000 */
[----:B------:R-:W1:Y:S01]  /*27d0*/  LDS.128 R4, [R4+0xf0] ;  /* 0x0000f00004047984 */ /* 0x000e620000000c00 */
[----:B------:R-:W-:Y:S02]  /*27e0*/  PRMT R0, RZ, 0x654, R0 ;  /* 0x00000654ff007816 */ /* 0x000fe40000000000 */
[C---:B------:R-:W-:Y:S01]  /*27f0*/  ISETP.NE.AND P1, PT, R11.reuse, 0x2, PT ;  /* 0x000000020b00780c */ /* 0x040fe20003f25270 */
[----:B------:R-:W-:Y:S01]  /*2800*/  @!PT LDS RZ, [RZ] ;  /* 0x00000000fffff984 */ /* 0x000fe20000000800 */
[----:B------:R-:W-:Y:S01]  /*2810*/  @!PT LDS RZ, [RZ] ;  /* 0x00000000fffff984 */ /* 0x000fe20000000800 */
[----:B------:R-:W-:Y:S01]  /*2820*/  @!PT LDS RZ, [RZ] ;  /* 0x00000000fffff984 */ /* 0x000fe20000000800 */
[----:B------:R-:W-:Y:S01]  /*2830*/  @!PT LDS RZ, [RZ] ;  /* 0x00000000fffff984 */ /* 0x000fe20000000800 */
[----:B------:R2:W-:Y:S06]  /*2840*/  MEMBAR.ALL.CTA ;  /* 0x0000000000007992 */ /* 0x0005ec0000008000 */
[----:B--2---:R-:W2:Y:S01]  /*2850*/  FENCE.VIEW.ASYNC.S ;  /* 0x00000000000073c6 */ /* 0x004ea20000000000 */
[----:B------:R-:W-:Y:S01]  /*2860*/  SEL R11, R11, RZ, P1 ;  /* 0x000000ff0b0b7207 */ /* 0x000fe20000800000 */
[----:B--2---:R2:W-:Y:S01]  /*2870*/  SYNCS.ARRIVE.TRANS64.RED.A1T0 RZ, [R0+URZ], RZ ;  /* 0x000000ff00ff79a7 */ /* 0x0045e200081004ff */
[----:B-1----:R-:W-:-:S02]  /*2880*/  LOP3.LUT P3, RZ, R6, 0x1, RZ, 0xc0, !PT ;  /* 0x0000000106ff7812 */ /* 0x002fc4000786c0ff */
[----:B------:R-:W-:-:S04]  /*2890*/  SEL R5, RZ, 0x1, P1 ;  /* 0x00000001ff057807 */ /* 0x000fc80000800000 */
[----:B------:R-:W-:Y:S02]  /*28a0*/  LOP3.LUT R10, R10, R5, RZ, 0x3c, !PT ;  /* 0x000000050a0a7212 */ /* 0x000fe400078e3cff */
[----:B--2---:R-:W-:-:S04]  /*28b0*/  SEL R0, RZ, 0x1, P0 ;  /* 0x00000001ff007807 */ /* 0x004fc80000000000 */
[----:B------:R-:W-:Y:S01]  /*28c0*/  LOP3.LUT R9, R9, R0, RZ, 0x3c, !PT ;  /* 0x0000000009097212 */ /* 0x000fe200078e3cff */
[----:B------:R-:W-:Y:S06]  /*28d0*/  @P3 BRA `(.L_x_43) ;  /* 0xfffffffc002c3947 */ /* 0x000fec000383ffff */
[----:B------:R-:W-:Y:S01]  /*28e0*/  ULEA UR5, UR6, UR37, 0x3 ;  /* 0x0000002506057291 */ /* 0x000fe2000f8e18ff */
[----:B------:R-:W-:-:S08]  /*28f0*/  SHF.L.U32 R3, R12, 0x1f, RZ ;  /* 0x0000001f0c037819 */ /* 0x000fd000000006ff */
[----:B------:R-:W1:Y:S02]  /*2900*/  SYNCS.PHASECHK.TRANS64 P0, [UR5+0x90], R3 ;  /* 0x00009003ff0075a7 */ /* 0x000e640008001005 */
[----:B-1----:R-:W-:Y:S05]  /*2910*/  @P0 BRA `(.L_x_44) ;  /* 0x0000000000080947 */ /* 0x002fea0003800000 */
[----:B------:R-:W1:Y:S02]  /*2920*/  SYNCS.PHASECHK.TRANS64.TRYWAIT P0, [UR5+0x90], R3 ;  /* 0x00009003ff0075a7 */ /* 0x000e640008001105 */
[----:B-1----:R-:W-:Y:S05]  /*2930*/  @!P0 BRA `(.L_x_45) ;  /* 0x00000088006c8947 */ /* 0x002fea0003800000 */
.L_x_44:
[----:B------:R-:W-:-:S04]  /*2940*/  UIADD3 UR4, UPT, UPT, UR6, 0x1, URZ ;  /* 0x0000000106047890 */ /* 0x000fc8000fffe0ff */
[----:B------:R-:W-:-:S04]  /*2950*/  UISETP.NE.AND UP0, UPT, UR4, 0x2, UPT ;  /* 0x000000020400788c */ /* 0x000fc8000bf05270 */
[----:B------:R-:W-:Y:S02]  /*2960*/  USEL UR7, URZ, 0x1, UP0 ;  /* 0x00000001ff077887 */ /* 0x000fe40008000000 */
[----:B------:R-:W-:-:S04]  /*2970*/  USEL UR4, UR4, URZ, UP0 ;  /* 0x000000ff04047287 */ /* 0x000fc80008000000 */
[----:B------:R-:W-:Y:S01]  /*2980*/  ULEA UR4, UR4, UR37, 0x3 ;  /* 0x0000002504047291 */ /* 0x000fe2000f8e18ff */
[----:B-1----:R-:W-:-:S04]  /*2990*/  LOP3.LUT R3, R12, UR7, RZ, 0x3c, !PT ;  /* 0x000000070c037c12 */ /* 0x002fc8000f8e3cff */
[----:B------:R-:W-:-:S04]  /*29a0*/  SHF.L.U32 R0, R3, 0x1f, RZ ;  /* 0x0000001f03007819 */ /* 0x000fc800000006ff */
[----:B------:R-:W1:Y:S02]  /*29b0*/  SYNCS.PHASECHK.TRANS64 P0, [UR4+0x90], R0 ;  /* 0x00009000ff0075a7 */ /* 0x000e640008001004 */
[----:B-1----:R-:W-:Y:S05]  /*29c0*/  @P0 EXIT ;  /* 0x000000000000094d */ /* 0x002fea0003800000 */
[----:B------:R-:W-:Y:S02]  /*29d0*/  SHF.L.U32 R3, R3, 0x1f, RZ ;  /* 0x0000001f03037819 */ /* 0x000fe400000006ff */
[----:B------:R-:W-:-:S07]  /*29e0*/  MOV R0, UR4 ;  /* 0x0000000400007c02 */ /* 0x000fce0008000f00 */
.L_x_46:
[----:B-1----:R1:W2:Y:S02]  /*29f0*/  SYNCS.PHASECHK.TRANS64.TRYWAIT P0, [R0+URZ+0x90], R3 ;  /* 0x00009003000075a7 */ /* 0x0022a400080011ff */
[----:B--2---:R-:W-:Y:S05]  /*2a00*/  @!P0 NANOSLEEP.SYNCS 0x989680 ;  /* 0x009896800000895d */ /* 0x004fea0003900000 */
[----:B------:R-:W2:Y:S02]  /*2a10*/  @!P0 SYNCS.PHASECHK.TRANS64 P0, [R0+URZ+0x90], R3 ;  /* 0x00009003000085a7 */ /* 0x000ea400080010ff */
[----:B--2---:R-:W-:Y:S05]  /*2a20*/  @P0 EXIT ;  /* 0x000000000000094d */ /* 0x004fea0003800000 */
[----:B------:R-:W-:Y:S05]  /*2a30*/  BRA `(.L_x_46) ;  /* 0xfffffffc00ec7947 */ /* 0x000fea000383ffff */
.L_x_39:
[----:B------:R-:W-:-:S09]  /*2a40*/  UISETP.NE.AND UP1, UPT, UR8, URZ, UPT ;  /* 0x000000ff0800728c */ /* 0x000fd2000bf25270 */
[----:B------:R-:W-:Y:S05]  /*2a50*/  BRA.U UP1, `(.L_x_47) ;  /* 0x0000000d01687547 */ /* 0x000fea000b800000 */
[----:B------:R-:W-:Y:S01]  /*2a60*/  UMOV UR4, 0x40 ;  /* 0x0000004000047882 */ /* 0x000fe20000000000 */
[----:B------:R-:W-:Y:S01]  /*2a70*/  NOP ;  /* 0x0000000000007918 */ /* 0x000fe20000000000 */
[----:B------:R-:W-:Y:S01]  /*2a80*/  ULEA UR4, UR37, UR4, 0x18 ;  /* 0x0000000425047291 */ /* 0x000fe2000f8ec0ff */
[----:B------:R-:W-:Y:S02]  /*2a90*/  UMOV UR5, 0x400 ;  /* 0x0000040000057882 */ /* 0x000fe40000000000 */
[----:B------:R-:W-:-:S06]  /*2aa0*/  ULEA UR37, UR37, UR5, 0x18 ;  /* 0x0000000525257291 */ /* 0x000fcc000f8ec0ff */
[----:B------:R-:W1:Y:S02]  /*2ab0*/  LDS.U8 R0, [UR4+0x1c] ;  /* 0x00001c04ff007984 */ /* 0x000e640008000000 */
[----:B-1----:R-:W-:-:S13]  /*2ac0*/  ISETP.NE.AND P0, PT, R0, RZ, PT ;  /* 0x000000ff0000720c */ /* 0x002fda0003f05270 */
[----:B------:R-:W-:Y:S05]  /*2ad0*/  @P0 BRA `(.L_x_48) ;  /* 0x0000000000580947 */ /* 0x000fea0003800000 */
[----:B------:R-:W-:-:S13]  /*2ae0*/  ELECT P0, URZ, PT ;  /* 0x0000000000ff782f */ /* 0x000fda0003800000 */
[----:B------:R-:W-:Y:S05]  /*2af0*/  @!P0 BRA `(.L_x_49) ;  /* 0x0000000000608947 */ /* 0x000fea0003800000 */
[----:B------:R-:W-:Y:S01]  /*2b00*/  UMOV UR5, 0x10 ;  /* 0x0000001000057882 */ /* 0x000fe20000000000 */
[----:B------:R-:W-:Y:S01]  /*2b10*/  HFMA2 R0, -RZ, RZ, 0, 5.9604644775390625e-08 ;  /* 0x00000001ff007431 */ /* 0x000fe200000001ff */
[----:B------:R-:W-:-:S03]  /*2b20*/  MOV R2, 0xffff ;  /* 0x0000ffff00027802 */ /* 0x000fc60000000f00 */
[----:B------:R-:W-:Y:S04]  /*2b30*/  DEPBAR.LE SB1, 0x36 ;  /* 0x00009d800000791a */ /* 0x000fe80000000000 */
[----:B------:R-:W1:Y:S02]  /*2b40*/  UTCATOMSWS.FIND_AND_SET.ALIGN UP0, UR5, UR5 ;  /* 0x00000005000575e3 */ /* 0x000e640008000800 */
[----:B-1----:R-:W-:Y:S01]  /*2b50*/  MOV R3, UR5 ;  /* 0x0000000500037c02 */ /* 0x002fe20008000f00 */
[----:B------:R-:W-:Y:S06]  /*2b60*/  BRA.U UP0, `(.L_x_50) ;  /* 0x0000000100187547 */ /* 0x000fec000b800000 */
.L_x_51:
[----:B------:R-:W-:Y:S05]  /*2b70*/  NANOSLEEP 0x64 ;  /* 0x000000640000795d */ /* 0x000fea0003800000 */
[----:B------:R-:W-:-:S05]  /*2b80*/  UMOV UR5, 0x10 ;  /* 0x0000001000057882 */ /* 0x000fca0000000000 */
[----:B------:R-:W-:Y:S04]  /*2b90*/  DEPBAR.LE SB1, 0x36 ;  /* 0x00009d800000791a */ /* 0x000fe80000000000 */
[----:B------:R-:W1:Y:S02]  /*2ba0*/  UTCATOMSWS.FIND_AND_SET.ALIGN UP0, UR5, UR5 ;  /* 0x00000005000575e3 */ /* 0x000e640008000800 */
[----:B-1----:R-:W-:Y:S01]  /*2bb0*/  MOV R3, UR5 ;  /* 0x0000000500037c02 */ /* 0x002fe20008000f00 */
[----:B------:R-:W-:Y:S05]  /*2bc0*/  BRA.U !UP0, `(.L_x_51) ;  /* 0xfffffffd08e87547 */ /* 0x000fea000b83ffff */
.L_x_50:
[-C--:B------:R-:W-:Y:S02]  /*2bd0*/  SHF.L.U32 R2, R2, R3.reuse, RZ ;  /* 0x0000000302027219 */ /* 0x080fe400000006ff */
[----:B------:R-:W-:Y:S01]  /*2be0*/  SHF.L.U32 R0, R0, R3, RZ ;  /* 0x0000000300007219 */ /* 0x000fe200000006ff */
[----:B------:R-:W-:Y:S02]  /*2bf0*/  IMAD.SHL.U32 R3, R3, 0x20, RZ ;  /* 0x0000002003037824 */ /* 0x000fe400078e00ff */
[----:B------:R1:W-:Y:S04]  /*2c00*/  ATOMS.OR RZ, [UR4+0x14], R2 ;  /* 0x00001402ffff798c */ /* 0x0003e8000b000004 */
[----:B------:R1:W-:Y:S04]  /*2c10*/  ATOMS.OR RZ, [UR4+0x18], R0 ;  /* 0x00001800ffff798c */ /* 0x0003e8000b000004 */
[----:B------:R1:W-:Y:S01]  /*2c20*/  STS [UR37+0x110], R3 ;  /* 0x00011003ff007988 */ /* 0x0003e20008000825 */
[----:B------:R-:W-:Y:S05]  /*2c30*/  BRA `(.L_x_49) ;  /* 0x0000000000107947 */ /* 0x000fea0003800000 */
.L_x_48:
[----:B------:R-:W-:Y:S02]  /*2c40*/  MOV R0, 0xffffffff ;  /* 0xffffffff00007802 */ /* 0x000fe40000000f00 */
[----:B------:R-:W-:-:S03]  /*2c50*/  MOV R2, 0x2c80 ;  /* 0x00002c8000027802 */ /* 0x000fc60000000f00 */
[----:B------:R1:W-:Y:S04]  /*2c60*/  STS [UR37+0x110], R0 ;  /* 0x00011000ff007988 */ /* 0x0003e80008000825 */
[----:B-1-3-5:R-:W-:Y:S05]  /*2c70*/  CALL.REL.NOINC `($__internal_1_$__cuda_sm10x_tcgen05_guardrail_trap_phase_invalid_during_alloc) ;  /* 0x0000008c00807944 */ /* 0x02afea0003c00000 */
.L_x_49:
[----:B------:R-:W-:Y:S05]  /*2c80*/  WARPSYNC.ALL ;  /* 0x0000000000007948 */ /* 0x000fea0003800000 */
[----:B------:R-:W2:Y:S01]  /*2c90*/  S2UR UR5, SR_CgaCtaId ;  /* 0x00000000000579c3 */ /* 0x000ea20000008800 */
[----:B------:R-:W-:Y:S01]  /*2ca0*/  UMOV UR4, 0x400 ;  /* 0x0000040000047882 */ /* 0x000fe20000000000 */
[----:B------:R-:W-:-:S06]  /*2cb0*/  NOP ;  /* 0x0000000000007918 */ /* 0x000fcc0000000000 */
[----:B------:R-:W-:Y:S06]  /*2cc0*/  BAR.ARV 0x6, 0xa0 ;  /* 0x0182800000007b1d */ /* 0x000fec0000002000 */
[----:B------:R-:W4:Y:S01]  /*2cd0*/  LDCU UR7, c[0x0][0x38c] ;  /* 0x00007180ff0777ac */ /* 0x000f220008000800 */
[----:B------:R-:W-:Y:S01]  /*2ce0*/  IMAD.MOV.U32 R11, RZ, RZ, 0x1 ;  /* 0x00000001ff0b7424 */ /* 0x000fe200078e00ff */
[----:B------:R-:W-:Y:S01]  /*2cf0*/  CS2R R8, SRZ ;  /* 0x0000000000087805 */ /* 0x000fe2000001ff00 */
[----:B------:R-:W-:Y:S01]  /*2d00*/  IMAD.MOV.U32 R10, RZ, RZ, RZ ;  /* 0x000000ffff0a7224 */ /* 0x000fe200078e00ff */
[----:B------:R-:W3:Y:S01]  /*2d10*/  LDCU UR6, c[0x0][0x38c] ;  /* 0x00007180ff0677ac */ /* 0x000ee20008000800 */
[----:B------:R-:W-:Y:S01]  /*2d20*/  UMOV UR14, URZ ;  /* 0x000000ff000e7c82 */ /* 0x000fe20008000000 */
[----:B------:R-:W-:Y:S01]  /*2d30*/  UMOV UR13, URZ ;  /* 0x000000ff000d7c82 */ /* 0x000fe20008000000 */
[----:B--2---:R-:W-:Y:S01]  /*2d40*/  ULEA UR5, UR5, UR4, 0x18 ;  /* 0x0000000405057291 */ /* 0x004fe2000f8ec0ff */
[----:B------:R-:W-:Y:S01]  /*2d50*/  UMOV UR24, 0x0 ;  /* 0x0000000000187882 */ /* 0x000fe20000000000 */
[----:B------:R-:W-:-:S02]  /*2d60*/  UMOV UR25, 0x8418490 ;  /* 0x0841849000197882 */ /* 0x000fc40000000000 */
[----:B------:R-:W-:Y:S02]  /*2d70*/  UIADD3 UR10, UPT, UPT, UR5, 0x18400, URZ ;  /* 0x00018400050a7890 */ /* 0x000fe4000fffe0ff */
[----:B------:R-:W-:Y:S02]  /*2d80*/  UIADD3 UR15, UPT, UPT, UR5, 0xc400, URZ ;  /* 0x0000c400050f7890 */ /* 0x000fe4000fffe0ff */
[----:B----4-:R-:W-:Y:S01]  /*2d90*/  UIADD3 UR7, UPT, UPT, UR7, 0x7f, URZ ;  /* 0x0000007f07077890 */ /* 0x010fe2000fffe0ff */
[----:B-1----:R-:W1:Y:S01]  /*2da0*/  LDS R0, [UR5+0x110] ;  /* 0x00011005ff007984 */ /* 0x002e620008000800 */
[----:B------:R-:W-:Y:S02]  /*2db0*/  USHF.R.U32.HI UR10, URZ, 0x4, UR10 ;  /* 0x00000004ff0a7899 */ /* 0x000fe4000801160a */
[----:B------:R-:W-:Y:S02]  /*2dc0*/  USHF.R.S32.HI UR4, URZ, 0x1f, UR7 ;  /* 0x0000001fff047899 */ /* 0x000fe40008011407 */
[----:B------:R-:W-:-:S02]  /*2dd0*/  USHF.R.U32.HI UR15, URZ, 0x4, UR15 ;  /* 0x00000004ff0f7899 */ /* 0x000fc4000801160f */
[----:B------:R-:W-:Y:S02]  /*2de0*/  ULEA.HI UR4, UR4, UR7, URZ, 0x7 ;  /* 0x0000000704047291 */ /* 0x000fe4000f8f38ff */
[----:B------:R-:W-:Y:S02]  /*2df0*/  ULOP3.LUT UR10, UR10, 0x3fff, URZ, 0xc0, !UPT ;  /* 0x00003fff0a0a7892 */ /* 0x000fe4000f8ec0ff */
[----:B------:R-:W-:Y:S01]  /*2e00*/  USHF.R.S32.HI UR4, URZ, 0x7, UR4 ;  /* 0x00000007ff047899 */ /* 0x000fe20008011404 */
[----:B------:R-:W-:Y:S01]  /*2e10*/  UMOV UR22, 0x0 ;  /* 0x0000000000167882 */ /* 0x000fe20000000000 */
[----:B------:R-:W-:Y:S02]  /*2e20*/  UMOV UR23, 0x8418490 ;  /* 0x0841849000177882 */ /* 0x000fe40000000000 */
[----:B------:R-:W-:Y:S02]  /*2e30*/  UISETP.LT.AND UP0, UPT, UR4, 0x1, UPT ;  /* 0x000000010400788c */ /* 0x000fe4000bf01270 */
[----:B------:R-:W-:-:S02]  /*2e40*/  ULOP3.LUT UR15, UR15, 0x3fff, URZ, 0xc0, !UPT ;  /* 0x00003fff0f0f7892 */ /* 0x000fc4000f8ec0ff */
[----:B------:R-:W-:Y:S02]  /*2e50*/  USEL UR9, UR4, 0x1, !UP0 ;  /* 0x0000000104097887 */ /* 0x000fe4000c000000 */
[----:B------:R-:W-:Y:S02]  /*2e60*/  ULOP3.LUT UR10, UR10, 0x4000000, URZ, 0xfc, !UPT ;  /* 0x040000000a0a7892 */ /* 0x000fe4000f8efcff */
[----:B------:R-:W-:Y:S02]  /*2e70*/  UIADD3 UR9, UPT, UPT, -UR9, URZ, URZ ;  /* 0x000000ff09097290 */ /* 0x000fe4000fffe1ff */
[----:B---3--:R-:W-:Y:S01]  /*2e80*/  UISETP.GE.AND UP3, UPT, UR6, 0x1, UPT ;  /* 0x000000010600788c */ /* 0x008fe2000bf66270 */
[----:B------:R-:W-:Y:S01]  /*2e90*/  UMOV UR20, 0x0 ;  /* 0x0000000000147882 */ /* 0x000fe20000000000 */
[----:B------:R-:W-:Y:S01]  /*2ea0*/  UMOV UR21, 0x8418490 ;  /* 0x0841849000157882 */ /* 0x000fe20000000000 */
[----:B------:R-:W-:Y:S01]  /*2eb0*/  UMOV UR18, 0x0 ;  /* 0x0000000000127882 */ /* 0x000fe20000000000 */
[----:B------:R-:W-:Y:S01]  /*2ec0*/  UMOV UR19, 0x8418490 ;  /* 0x0841849000137882 */ /* 0x000fe20000000000 */
[----:B-1----:R-:W-:-:S15]  /*2ed0*/  R2UR UR16, R0 ;  /* 0x00000000001072ca */ /* 0x002fde00000e0000 */
.L_x_58:
[----:B------:R-:W-:Y:S02]  /*2ee0*/  LEA R0, R10, UR5, 0x3 ;  /* 0x000000050a007c11 */ /* 0x000fe4000f8e18ff */
[----:B------:R-:W-:Y:S02]  /*2ef0*/  SHF.L.U32 R5, R9, 0x1f, RZ ;  /* 0x0000001f09057819 */ /* 0x000fe400000006ff */
[----:B------:R-:W-:Y:S01]  /*2f00*/  PLOP3.LUT P0, PT, PT, PT, UP3, 0x80, 0x8 ;  /* 0x000000000008781c */ /* 0x000fe20003f0f038 */
[----:B------:R-:W-:Y:S01]  /*2f10*/  VIADD R3, R0, 0x90 ;  /* 0x0000009000037836 */ /* 0x000fe20000000000 */
[----:B-1----:R-:W1:Y:S02]  /*2f20*/  SYNCS.PHASECHK.TRANS64.TRYWAIT P1, [R0+URZ+0x80], R5 ;  /* 0x00008005000075a7 */ /* 0x002e6400080211ff */
[----:B-1-3--:R-:W-:Y:S09]  /*2f30*/  @!P1 BRA `(.L_x_52) ;  /* 0x0000008400049947 */ /* 0x00aff20003800000 */
.L_x_138:
[----:B------:R-:W-:Y:S01]  /*2f40*/  LEA R4, R10, UR5, 0x4 ;  /* 0x000000050a047c11 */ /* 0x000fe2000f8e20ff */
[----:B------:R-:W-:Y:S01]  /*2f50*/  @UP3 ULEA UR6, UR13, UR5, 0x3 ;  /* 0x000000050d063291 */ /* 0x000fe2000f8e18ff */
[----:B------:R-:W-:Y:S01]  /*2f60*/  PLOP3.LUT P2, PT, PT, PT, PT, 0x80, 0x8 ;  /* 0x000000000008781c */ /* 0x000fe20003f4f070 */
[----:B------:R-:W-:Y:S01]  /*2f70*/  ULEA UR7, UR14, UR5, 0x3 ;  /* 0x000000050e077291 */ /* 0x000fe2000f8e18ff */
[----:B------:R-:W-:Y:S01]  /*2f80*/  PRMT R3, RZ, 0x654, R3 ;  /* 0x00000654ff037816 */ /* 0x000fe20000000003 */
[----:B------:R-:W-:Y:S01]  /*2f90*/  ULEA UR8, UR14, UR16, 0x8 ;  /* 0x000000100e087291 */ /* 0x000fe2000f8e40ff */
[----:B-1----:R-:W1:Y:S01]  /*2fa0*/  LDS.128 R4, [R4+0xf0] ;  /* 0x0000f00004047984 */ /* 0x002e620000000c00 */
[----:B------:R-:W-:Y:S02]  /*2fb0*/  @P0 SHF.L.U32 R2, R8, 0x1f, RZ ;  /* 0x0000001f08020819 */ /* 0x000fe400000006ff */
[----:B------:R-:W-:Y:S01]  /*2fc0*/  SHF.L.U32 R0, R11, 0x1f, RZ ;  /* 0x0000001f0b007819 */ /* 0x000fe200000006ff */
[----:B------:R-:W-:Y:S01]  /*2fd0*/  @!PT LDS RZ, [RZ] ;  /* 0x00000000fffff984 */ /* 0x000fe20000000800 */
[----:B------:R-:W-:Y:S01]  /*2fe0*/  @!PT LDS RZ, [RZ] ;  /* 0x00000000fffff984 */ /* 0x000fe20000000800 */
[----:B------:R-:W-:Y:S01]  /*2ff0*/  @!PT LDS RZ, [RZ] ;  /* 0x00000000fffff984 */ /* 0x000fe20000000800 */
[----:B------:R-:W-:Y:S01]  /*3000*/  @!PT LDS RZ, [RZ] ;  /* 0x00000000fffff984 */ /* 0x000fe20000000800 */
[----:B------:R2:W-:Y:S06]  /*3010*/  MEMBAR.ALL.CTA ;  /* 0x0000000000007992 */ /* 0x0005ec0000008000 */
[----:B--2---:R-:W2:Y:S02]  /*3020*/  FENCE.VIEW.ASYNC.S ;  /* 0x00000000000073c6 */ /* 0x004ea40000000000 */
[----:B--2---:R2:W-:Y:S01]  /*3030*/  SYNCS.ARRIVE.TRANS64.RED.A1T0 RZ, [R3+URZ], RZ ;  /* 0x000000ff03ff79a7 */ /* 0x0045e200081004ff */
[----:B------:R2:W3:Y:S01]  /*3040*/  @P0 SYNCS.PHASECHK.TRANS64.TRYWAIT P2, [UR6], R2 ;  /* 0x00000002ff0005a7 */ /* 0x0004e20008041106 */
[----:B-1----:R-:W-:Y:S01]  /*3050*/  LOP3.LUT P1, RZ, R6, 0x1, RZ, 0xc0, !PT ;  /* 0x0000000106ff7812 */ /* 0x002fe2000782c0ff */
[----:B------:R-:W1:Y:S02]  /*3060*/  SYNCS.PHASECHK.TRANS64.TRYWAIT P0, [UR7+0xb0], R0 ;  /* 0x0000b000ff0075a7 */ /* 0x000e640008001107 */
[----:B-123--:R-:W-:Y:S10]  /*3070*/  @!P0 BRA `(.L_x_53) ;  /* 0x0000008000c88947 */ /* 0x00eff40003800000 */
.L_x_140:
[----:B------:R-:W-:Y:S01]  /*3080*/  IADD3 R10, PT, PT, R10, 0x1, RZ ;  /* 0x000000010a0a7810 */ /* 0x000fe20007ffe0ff */
[----:B------:R-:W-:Y:S06]  /*3090*/  BRA.U !UP3, `(.L_x_54) ;  /* 0x000000010bc07547 */ /* 0x000fec000b800000 */
[----:B------:R-:W-:Y:S01]  /*30a0*/  UPLOP3.LUT UP4, UPT, UPT, UPT, UPT, 0x40, 0x4 ;  /* 0x000000000004789c */ /* 0x000fe20003f8e870 */
[----:B------:R-:W-:Y:S01]  /*30b0*/  UMOV UR12, UR9 ;  /* 0x00000009000c7c82 */ /* 0x000fe20008000000 */
[----:B------:R-:W-:Y:S01]  /*30c0*/  UMOV UR11, UR4 ;  /* 0x00000004000b7c82 */ /* 0x000fe20008000000 */
[----:B------:R-:W-:-:S08]  /*30d0*/  UMOV UR17, UR13 ;  /* 0x0000000d00117c82 */ /* 0x000fd00008000000 */
.L_x_57:
[----:B------:R-:W-:Y:S02]  /*30e0*/  UIADD3 UR12, UPT, UPT, UR12, 0x1, URZ ;  /* 0x000000010c0c7890 */ /* 0x000fe4000fffe0ff */
[----:B--2---:R-:W-:Y:S02]  /*30f0*/  ULEA UR6, UR17, UR5, 0x3 ;  /* 0x0000000511067291 */ /* 0x004fe4000f8e18ff */
[----:B------:R-:W-:Y:S01]  /*3100*/  UISETP.NE.AND UP0, UPT, UR12, URZ, UPT ;  /* 0x000000ff0c00728c */ /* 0x000fe2000bf05270 */
[----:B---3--:R-:W-:Y:S10]  /*3110*/  @P2 BRA `(.L_x_55) ;  /* 0x00000000000c2947 */ /* 0x008ff40003800000 */
[----:B-1----:R-:W-:Y:S04]  /*3120*/  SHF.L.U32 R3, R8, 0x1f, RZ ;  /* 0x0000001f08037819 */ /* 0x002fe800000006ff */
[----:B------:R-:W1:Y:S02]  /*3130*/  SYNCS.PHASECHK.TRANS64.TRYWAIT P0, [UR6], R3 ;  /* 0x00000003ff0075a7 */ /* 0x000e640008001106 */
[----:B-1----:R-:W-:Y:S05]  /*3140*/  @!P0 BRA `(.L_x_56) ;  /* 0x0000008000ac8947 */ /* 0x002fea0003800000 */
.L_x_55:
[----:B------:R-:W-:Y:S01]  /*3150*/  UISETP.NE.AND UP1, UPT, UR11, 0x1, UPT ;  /* 0x000000010b00788c */ /* 0x000fe2000bf25270 */
[----:B------:R-:W-:Y:S01]  /*3160*/  PLOP3.LUT P2, PT, PT, PT, PT, 0x80, 0x8 ;  /* 0x000000000008781c */ /* 0x000fe20003f4f070 */
[----:B------:R-:W-:Y:S02]  /*3170*/  UIADD3 UR13, UPT, UPT, UR17, 0x1, URZ ;  /* 0x00000001110d7890 */ /* 0x000fe4000fffe0ff */
[----:B------:R-:W-:Y:S02]  /*3180*/  ULEA UR28, UR17, UR15, 0xa ;  /* 0x0000000f111c7291 */ /* 0x000fe4000f8e50ff */
[----:B------:R-:W-:Y:S01]  /*3190*/  UISETP.NE.AND UP2, UPT, UR13, 0x3, UPT ;  /* 0x000000030d00788c */ /* 0x000fe2000bf45270 */
[----:B------:R-:W-:Y:S01]  /*31a0*/  PLOP3.LUT P0, PT, PT, PT, UP1, 0x80, 0x8 ;  /* 0x000000000008781c */ /* 0x000fe20003f0f018 */
[----:B------:R-:W-:Y:S02]  /*31b0*/  UIADD3 UR40, UPT, UPT, UR28, 0x100, URZ ;  /* 0x000001001c287890 */ /* 0x000fe4000fffe0ff */
[----:B------:R-:W-:Y:S02]  /*31c0*/  USEL UR27, URZ, 0x1, UP2 ;  /* 0x00000001ff1b7887 */ /* 0x000fe40009000000 */
[----:B------:R-:W-:Y:S02]  /*31d0*/  USEL UR13, UR13, URZ, UP2 ;  /* 0x000000ff0d0d7287 */ /* 0x000fe40009000000 */
[----:B------:R-:W-:Y:S02]  /*31e0*/  UIADD3 UR36, UPT, UPT, UR28, 0x200, URZ ;  /* 0x000002001c247890 */ /* 0x000fe4000fffe0ff */
[----:B------:R-:W-:Y:S01]  /*31f0*/  @UP1 ULEA UR26, UR13, UR5, 0x3 ;  /* 0x000000050d1a1291 */ /* 0x000fe2000f8e18ff */
[----:B------:R-:W-:Y:S01]  /*3200*/  LOP3.LUT R8, R8, UR27, RZ, 0x3c, !PT ;  /* 0x0000001b08087c12 */ /* 0x000fe2000f8e3cff */
[----:B------:R-:W-:Y:S02]  /*3210*/  UIADD3 UR32, UPT, UPT, UR28, 0x300, URZ ;  /* 0x000003001c207890 */ /* 0x000fe4000fffe0ff */
[----:B------:R-:W-:Y:S01]  /*3220*/  UIADD3 UR6, UPT, UPT, UR6, 0x18, URZ ;  /* 0x0000001806067890 */ /* 0x000fe2000fffe0ff */
[----:B-1----:R-:W-:Y:S01]  /*3230*/  @P0 SHF.L.U32 R0, R8, 0x1f, RZ ;  /* 0x0000001f08000819 */ /* 0x002fe200000006ff */
[----:B------:R-:W-:Y:S01]  /*3240*/  UIADD3 UR11, UPT, UPT, UR11, -0x1, URZ ;  /* 0xffffffff0b0b7890 */ /* 0x000fe2000fffe0ff */
[----:B------:R-:W-:Y:S02]  /*3250*/  UMOV UR29, 0x40004040 ;  /* 0x40004040001d7882 */ /* 0x000fe40000000000 */
[----:B------:R2:W3:Y:S01]  /*3260*/  @P0 SYNCS.PHASECHK.TRANS64.TRYWAIT P2, [UR26], R0 ;  /* 0x00000000ff0005a7 */ /* 0x0004e2000804111a */
[----:B------:R-:W-:Y:S01]  /*3270*/  ULEA UR26, UR17, UR10, 0xb ;  /* 0x0000000a111a7291 */ /* 0x000fe2000f8e58ff */
[----:B------:R-:W-:Y:S01]  /*3280*/  UMOV UR27, 0x40004040 ;  /* 0x40004040001b7882 */ /* 0x000fe20000000000 */
[----:B------:R-:W-:Y:S02]  /*3290*/  UMOV UR41, 0x40004040 ;  /* 0x4000404000297882 */ /* 0x000fe40000000000 */
[----:B------:R-:W-:Y:S02]  /*32a0*/  UIADD3 UR38, UPT, UPT, UR26, 0x100, URZ ;  /* 0x000001001a267890 */ /* 0x000fe4000fffe0ff */
[----:B------:R-:W-:Y:S02]  /*32b0*/  UIADD3 UR34, UPT, UPT, UR26, 0x200, URZ ;  /* 0x000002001a227890 */ /* 0x000fe4000fffe0ff */
[----:B------:R-:W-:Y:S01]  /*32c0*/  UIADD3 UR30, UPT, UPT, UR26, 0x300, URZ ;  /* 0x000003001a1e7890 */ /* 0x000fe2000fffe0ff */
[----:B------:R2:W-:Y:S01]  /*32d0*/  UTCQMMA gdesc[UR28], gdesc[UR26], tmem[UR8], tmem[UR24], idesc[UR25], UP4 ;  /* 0x00ff181a1c0075ea */ /* 0x0005e2000a000308 */
[----:B------:R-:W-:Y:S01]  /*32e0*/  UPLOP3.LUT UP4, UPT, UPT, UPT, UPT, 0x80, 0x8 ;  /* 0x000000000008789c */ /* 0x000fe20003f8f070 */
[----:B------:R-:W-:Y:S01]  /*32f0*/  UMOV UR39, 0x40004040 ;  /* 0x4000404000277882 */ /* 0x000fe20000000000 */
[----:B------:R-:W-:Y:S01]  /*3300*/  UMOV UR37, 0x40004040 ;  /* 0x4000404000257882 */ /* 0x000fe20000000000 */
[----:B------:R2:W-:Y:S01]  /*3310*/  UTCQMMA gdesc[UR40], gdesc[UR38], tmem[UR8], tmem[UR22], idesc[UR23], UPT ;  /* 0x00ff1626280075ea */ /* 0x0005e2000b800308 */
[----:B------:R-:W-:Y:S01]  /*3320*/  UMOV UR35, 0x40004040 ;  /* 0x4000404000237882 */ /* 0x000fe20000000000 */
[----:B------:R-:W-:Y:S01]  /*3330*/  UMOV UR33, 0x40004040 ;  /* 0x4000404000217882 */ /* 0x000fe20000000000 */
[----:B------:R-:W-:Y:S01]  /*3340*/  UMOV UR31, 0x40004040 ;  /* 0x40004040001f7882 */ /* 0x000fe20000000000 */
[----:B------:R2:W-:Y:S01]  /*3350*/  UTCQMMA gdesc[UR36], gdesc[UR34], tmem[UR8], tmem[UR20], idesc[UR21], UPT ;  /* 0x00ff1422240075ea */ /* 0x0005e2000b800308 */
[----:B------:R2:W-:Y:S01]  /*3360*/  UTCQMMA gdesc[UR32], gdesc[UR30], tmem[UR8], tmem[UR18], idesc[UR19], UPT ;  /* 0x00ff121e200075ea */ /* 0x0005e2000b800308 */
[----:B------:R2:W-:Y:S01]  /*3370*/  UTCBAR [UR6], URZ ;  /* 0x000000ff060073e9 */ /* 0x0005e200080000ff */
[----:B------:R-:W-:Y:S01]  /*3380*/  UMOV UR17, UR13 ;  /* 0x0000000d00117c82 */ /* 0x000fe20008000000 */
[----:B------:R-:W-:Y:S05]  /*3390*/  BRA.U UP0, `(.L_x_57) ;  /* 0xfffffffd00507547 */ /* 0x000fea000b83ffff */
.L_x_54:
[----:B------:R-:W-:Y:S01]  /*33a0*/  UIADD3 UR14, UPT, UPT, UR14, 0x1, URZ ;  /* 0x000000010e0e7890 */ /* 0x000fe2000fffe0ff */
[C---:B------:R-:W-:Y:S01]  /*33b0*/  ISETP.NE.AND P0, PT, R10.reuse, 0x2, PT ;  /* 0x000000020a00780c */ /* 0x040fe20003f05270 */
[----:B------:R-:W-:Y:S02]  /*33c0*/  UIADD3 UR7, UPT, UPT, UR7, 0xa0, URZ ;  /* 0x000000a007077890 */ /* 0x000fe4000fffe0ff */
[----:B------:R-:W-:Y:S01]  /*33d0*/  UISETP.NE.AND UP0, UPT, UR14, 0x2, UPT ;  /* 0x000000020e00788c */ /* 0x000fe2000bf05270 */
[----:B-12---:R-:W-:Y:S02]  /*33e0*/  SEL R0, RZ, 0x1, P0 ;  /* 0x00000001ff007807 */ /* 0x006fe40000000000 */
[----:B------:R-:W-:Y:S01]  /*33f0*/  SEL R10, R10, RZ, P0 ;  /* 0x000000ff0a0a7207 */ /* 0x000fe20000000000 */
[----:B------:R-:W-:Y:S01]  /*3400*/  USEL UR6, URZ, 0x1, UP0 ;  /* 0x00000001ff067887 */ /* 0x000fe20008000000 */
[----:B------:R-:W-:Y:S01]  /*3410*/  LOP3.LUT R9, R9, R0, RZ, 0x3c, !PT ;  /* 0x0000000009097212 */ /* 0x000fe200078e3cff */
[----:B------:R-:W-:Y:S01]  /*3420*/  USEL UR14, UR14, URZ, UP0 ;  /* 0x000000ff0e0e7287 */ /* 0x000fe20008000000 */
[----:B------:R1:W-:Y:S03]  /*3430*/  UTCBAR [UR7], URZ ;  /* 0x000000ff070073e9 */ /* 0x0003e600080000ff */
[----:B------:R-:W-:Y:S01]  /*3440*/  LOP3.LUT R11, R11, UR6, RZ, 0x3c, !PT ;  /* 0x000000060b0b7c12 */ /* 0x000fe2000f8e3cff */
[----:B------:R-:W-:Y:S07]  /*3450*/  @P1 BRA `(.L_x_58) ;  /* 0xfffffff800a01947 */ /* 0x000fee000383ffff */
[----:B------:R-:W2:Y:S01]  /*3460*/  S2UR UR4, SR_CgaCtaId ;  /* 0x00000000000479c3 */ /* 0x000ea20000008800 */
[----:B------:R-:W-:Y:S01]  /*3470*/  ELECT P0, URZ, PT ;  /* 0x0000000000ff782f */ /* 0x000fe20003800000 */
[----:B------:R-:W-:Y:S01]  /*3480*/  IMAD.MOV.U32 R0, RZ, RZ, 0x1 ;  /* 0x00000001ff007424 */ /* 0x000fe200078e00ff */
[----:B------:R-:W-:Y:S01]  /*3490*/  UIADD3 UR5, UPT, UPT, UR5, 0xb0, URZ ;  /* 0x000000b005057890 */ /* 0x000fe2000fffe0ff */
[----:B------:R-:W-:Y:S01]  /*34a0*/  SHF.L.U32 R3, R11, 0x1f, RZ ;  /* 0x0000001f0b037819 */ /* 0x000fe200000006ff */
[----:B------:R-:W-:-:S03]  /*34b0*/  UMOV UR6, 0x40 ;  /* 0x0000004000067882 */ /* 0x000fc60000000000 */
[----:B------:R-:W-:Y:S01]  /*34c0*/  UVIRTCOUNT.DEALLOC.SMPOOL 0x80 ;  /* 0x000000800000784c */ /* 0x000fe20000000000 */
[----:B--2---:R-:W-:Y:S02]  /*34d0*/  ULEA UR4, UR4, UR6, 0x18 ;  /* 0x0000000604047291 */ /* 0x004fe4000f8ec0ff */
[----:B------:R-:W-:-:S07]  /*34e0*/  ULEA UR6, UR14, UR5, 0x3 ;  /* 0x000000050e067291 */ /* 0x000fce000f8e18ff */
[----:B------:R2:W-:Y:S02]  /*34f0*/  @P0 STS.U8 [UR4+0x1c], R0 ;  /* 0x00001c00ff000988 */ /* 0x0005e40008000004 */
[----:B------:R-:W4:Y:S02]  /*3500*/  SYNCS.PHASECHK.TRANS64.TRYWAIT P0, [UR6], R3 ;  /* 0x00000003ff0075a7 */ /* 0x000f240008001106 */
[----:B--2-4-:R-:W-:Y:S05]  /*3510*/  @!P0 BRA `(.L_x_59) ;  /* 0x0000007c00d08947 */ /* 0x014fea0003800000 */
.L_x_143:
[----:B-1----:R-:W-:-:S04]  /*3520*/  UIADD3 UR7, UPT, UPT, UR14, 0x1, URZ ;  /* 0x000000010e077890 */ /* 0x002fc8000fffe0ff */
[----:B------:R-:W-:-:S04]  /*3530*/  UISETP.NE.AND UP0, UPT, UR7, 0x2, UPT ;  /* 0x000000020700788c */ /* 0x000fc8000bf05270 */
[----:B------:R-:W-:Y:S02]  /*3540*/  USEL UR6, URZ, 0x1, UP0 ;  /* 0x00000001ff067887 */ /* 0x000fe40008000000 */
[----:B------:R-:W-:-:S04]  /*3550*/  USEL UR7, UR7, URZ, UP0 ;  /* 0x000000ff07077287 */ /* 0x000fc80008000000 */
[----:B------:R-:W-:Y:S01]  /*3560*/  ULEA UR7, UR7, UR5, 0x3 ;  /* 0x0000000507077291 */ /* 0x000fe2000f8e18ff */
[----:B--2---:R-:W-:-:S04]  /*3570*/  LOP3.LUT R3, R11, UR6, RZ, 0x3c, !PT ;  /* 0x000000060b037c12 */ /* 0x004fc8000f8e3cff */
[----:B------:R-:W-:-:S04]  /*3580*/  SHF.L.U32 R3, R3, 0x1f, RZ ;  /* 0x0000001f03037819 */ /* 0x000fc800000006ff */
[----:B------:R-:W1:Y:S02]  /*3590*/  SYNCS.PHASECHK.TRANS64.TRYWAIT P0, [UR7], R3 ;  /* 0x00000003ff0075a7 */ /* 0x000e640008001107 */
[----:B-1----:R-:W-:Y:S05]  /*35a0*/  @!P0 BRA `(.L_x_60) ;  /* 0x0000007c00c48947 */ /* 0x002fea0003800000 */
.L_x_145:
[----:B------:R-:W-:Y:S01]  /*35b0*/  NOP ;  /* 0x0000000000007918 */ /* 0x000fe20000000000 */
[----:B-1----:R-:W1:Y:S01]  /*35c0*/  LDS R0, [UR4+0x14] ;  /* 0x00001404ff007984 */ /* 0x002e620008000800 */
[----:B------:R-:W-:Y:S01]  /*35d0*/  ULOP3.LUT UR6, UR16, 0xffff, URZ, 0xc0, !UPT ;  /* 0x0000ffff10067892 */ /* 0x000fe2000f8ec0ff */
[----:B------:R-:W-:Y:S01]  /*35e0*/  UMOV UR8, 0xffff ;  /* 0x0000ffff00087882 */ /* 0x000fe20000000000 */
[----:B------:R-:W-:Y:S02]  /*35f0*/  UMOV UR5, 0x1 ;  /* 0x0000000100057882 */ /* 0x000fe40000000000 */
[----:B------:R-:W-:-:S04]  /*3600*/  USHF.R.U32.HI UR6, URZ, 0x5, UR6 ;  /* 0x00000005ff067899 */ /* 0x000fc80008011606 */
[----:B------:R-:W-:Y:S02]  /*3610*/  USHF.L.U32 UR8, UR8, UR6, URZ ;  /* 0x0000000608087299 */ /* 0x000fe400080006ff */
[----:B------:R-:W-:-:S04]  /*3620*/  USHF.L.U32 UR5, UR5, UR6, URZ ;  /* 0x0000000605057299 */ /* 0x000fc800080006ff */
[----:B-1----:R-:W-:-:S04]  /*3630*/  LOP3.LUT R0, R0, UR8, RZ, 0xc0, !PT ;  /* 0x0000000800007c12 */ /* 0x002fc8000f8ec0ff */
[----:B------:R-:W-:-:S13]  /*3640*/  ISETP.NE.AND P0, PT, R0, UR8, PT ;  /* 0x0000000800007c0c */ /* 0x000fda000bf05270 */
[----:B------:R-:W-:Y:S05]  /*3650*/  @P0 BRA `(.L_x_61) ;  /* 0x0000000000580947 */ /* 0x000fea0003800000 */
[----:B------:R-:W1:Y:S02]  /*3660*/  LDS R0, [UR4+0x18] ;  /* 0x00001804ff007984 */ /* 0x000e640008000800 */
[----:B-1----:R-:W-:-:S04]  /*3670*/  LOP3.LUT R0, R0, UR5, RZ, 0xc0, !PT ;  /* 0x0000000500007c12 */ /* 0x002fc8000f8ec0ff */
[----:B------:R-:W-:-:S13]  /*3680*/  ISETP.NE.AND P0, PT, R0, UR5, PT ;  /* 0x0000000500007c0c */ /* 0x000fda000bf05270 */
[----:B------:R-:W-:Y:S05]  /*3690*/  @P0 BRA `(.L_x_62) ;  /* 0x00000000003c0947 */ /* 0x000fea0003800000 */
[----:B------:R-:W1:Y:S01]  /*36a0*/  S2R R2, SR_LANEID ;  /* 0x0000000000027919 */ /* 0x000e620000000000 */
[----:B------:R-:W-:Y:S01]  /*36b0*/  ULOP3.LUT UR8, URZ, UR8, URZ, 0x33, !UPT ;  /* 0x00000008ff087292 */ /* 0x000fe2000f8e33ff */
[----:B------:R-:W-:Y:S01]  /*36c0*/  LOP3.LUT R4, RZ, UR5, RZ, 0x33, !PT ;  /* 0x00000005ff047c12 */ /* 0x000fe2000f8e33ff */
[----:B------:R-:W-:Y:S02]  /*36d0*/  VOTEU.ANY UR7, UPT, PT ;  /* 0x0000000000077886 */ /* 0x000fe400038e0100 */
[----:B------:R-:W-:Y:S01]  /*36e0*/  UFLO.U32 UR7, UR7 ;  /* 0x00000007000772bd */ /* 0x000fe200080e0000 */
[----:B------:R-:W2:Y:S01]  /*36f0*/  REDUX UR5, R4 ;  /* 0x00000000040573c4 */ /* 0x000ea20000000000 */
[----:B------:R-:W-:-:S06]  /*3700*/  IMAD.U32 R0, RZ, RZ, UR8 ;  /* 0x00000008ff007e24 */ /* 0x000fcc000f8e00ff */
[----:B------:R4:W-:Y:S01]  /*3710*/  UTCATOMSWS.AND URZ, UR8 ;  /* 0x0000000800ff79e3 */ /* 0x0009e20008000000 */
[----:B------:R-:W3:Y:S01]  /*3720*/  REDUX UR6, R0 ;  /* 0x00000000000673c4 */ /* 0x000ee20000000000 */
[----:B-1----:R-:W-:Y:S01]  /*3730*/  ISETP.EQ.U32.AND P0, PT, R2, UR7, PT ;  /* 0x0000000702007c0c */ /* 0x002fe2000bf02070 */
[----:B--2---:R-:W-:Y:S01]  /*3740*/  IMAD.U32 R2, RZ, RZ, UR5 ;  /* 0x00000005ff027e24 */ /* 0x004fe2000f8e00ff */
[----:B---3--:R-:W-:-:S11]  /*3750*/  MOV R3, UR6 ;  /* 0x0000000600037c02 */ /* 0x008fd60008000f00 */
[----:B------:R4:W-:Y:S04]  /*3760*/  @P0 ATOMS.AND RZ, [UR4+0x14], R3 ;  /* 0x00001403ffff098c */ /* 0x0009e8000a800004 */
[----:B------:R4:W-:Y:S01]  /*3770*/  @P0 ATOMS.AND RZ, [UR4+0x18], R2 ;  /* 0x00001802ffff098c */ /* 0x0009e2000a800004 */
[----:B------:R-:W-:Y:S05]  /*3780*/  BRA `(.L_x_63) ;  /* 0x0000000000147947 */ /* 0x000fea0003800000 */
.L_x_62:
[----:B------:R-:W-:Y:S02]  /*3790*/  MOV R2, 0x37b0 ;  /* 0x000037b000027802 */ /* 0x000fe40000000f00 */
[----:B---3-5:R-:W-:Y:S05]  /*37a0*/  CALL.REL.NOINC `($__internal_0_$__cuda_sm10x_tcgen05_guardrail_trap_col_being_dealloced_not_returned_by_alloc) ;  /* 0x0000008000a87944 */ /* 0x028fea0003c00000 */
[----:B------:R-:W-:Y:S05]  /*37b0*/  BRA `(.L_x_63) ;  /* 0x0000000000087947 */ /* 0x000fea0003800000 */
.L_x_61:
[----:B------:R-:W-:Y:S02]  /*37c0*/  MOV R2, 0x37e0 ;  /* 0x000037e000027802 */ /* 0x000fe40000000f00 */
[----:B---3-5:R-:W-:Y:S05]  /*37d0*/  CALL.REL.NOINC `($__internal_2_$__cuda_sm10x_tcgen05_guardrail_trap_unallocated_columns_being_dealloced) ;  /* 0x0000008000b47944 */ /* 0x028fea0003c00000 */
.L_x_63:
[----:B------:R-:W-:Y:S01]  /*37e0*/  NOP ;  /* 0x0000000000007918 */ /* 0x000fe20000000000 */
[----:B----4-:R-:W-:Y:S05]  /*37f0*/  EXIT ;  /* 0x000000000000794d */ /* 0x010fea0003800000 */
.L_x_47:
[----:B------:R-:W-:-:S09]  /*3800*/  UISETP.NE.OR UP2, UPT, UR8, 0x3, !UP2 ;  /* 0x000000030800788c */ /* 0x000fd2000d745670 */
[----:B------:R-:W-:Y:S05]  /*3810*/  BRA.U UP2, `(.L_x_64) ;  /* 0x0000001102147547 */ /* 0x000fea000b800000 */
[----:B------:R-:W1:Y:S01]  /*3820*/  LDC R0, c[0x0][0xb30] ;  /* 0x0002cc00ff007b82 */ /* 0x000e620000000800 */
[----:B------:R-:W2:Y:S01]  /*3830*/  LDCU.64 UR8, c[0x0][0x888] ;  /* 0x00011100ff0877ac */ /* 0x000ea20008000a00 */
[----:B------:R-:W-:Y:S02]  /*3840*/  HFMA2 R29, -RZ, RZ, 0, 0 ;  /* 0x00000000ff1d7431 */ /* 0x000fe400000001ff */
[----:B------:R-:W-:Y:S01]  /*3850*/  IMAD.MOV.U32 R31, RZ, RZ, 0x1 ;  /* 0x00000001ff1f7424 */ /* 0x000fe200078e00ff */
[----:B------:R-:W-:Y:S01]  /*3860*/  MOV R23, 0x2000 ;  /* 0x0000200000177802 */ /* 0x000fe20000000f00 */
[----:B------:R-:W4:Y:S01]  /*3870*/  LDCU.64 UR4, c[0x0][0x890] ;  /* 0x00011200ff0477ac */ /* 0x000f220008000a00 */
[----:B------:R-:W-:Y:S01]  /*3880*/  IMAD.MOV.U32 R30, RZ, RZ, RZ ;  /* 0x000000ffff1e7224 */ /* 0x000fe200078e00ff */
[----:B------:R-:W3:Y:S01]  /*3890*/  LDC R19, c[0x0][0x370] ;  /* 0x0000dc00ff137b82 */ /* 0x000ee20000000800 */
[----:B------:R-:W-:Y:S01]  /*38a0*/  UMOV UR7, 0x400 ;  /* 0x0000040000077882 */ /* 0x000fe20000000000 */
[----:B------:R-:W-:-:S02]  /*38b0*/  UPLOP3.LUT UP1, UPT, UPT, UPT, UPT, 0x40, 0x4 ;  /* 0x000000000004789c */ /* 0x000fc40003f2e870 */
[----:B------:R-:W-:-:S04]  /*38c0*/  ULEA UR7, UR37, UR7, 0x18 ;  /* 0x0000000725077291 */ /* 0x000fc8000f8ec0ff */
[----:B------:R-:W3:Y:S01]  /*38d0*/  LDC R2, c[0x0][0xb0c] ;  /* 0x0002c300ff027b82 */ /* 0x000ee20000000800 */
[----:B------:R-:W-:Y:S02]  /*38e0*/  UIADD3 UR13, UPT, UPT, UR7, 0x48, URZ ;  /* 0x00000048070d7890 */ /* 0x000fe4000fffe0ff */
[----:B--2---:R-:W-:Y:S02]  /*38f0*/  UISETP.NE.U32.AND UP2, UPT, UR8, URZ, UPT ;  /* 0x000000ff0800728c */ /* 0x004fe4000bf45070 */
[----:B------:R-:W-:Y:S02]  /*3900*/  UIADD3 UR33, UPT, UPT, UR7, 0x30, URZ ;  /* 0x0000003007217890 */ /* 0x000fe4000fffe0ff */
[----:B----4-:R-:W-:Y:S01]  /*3910*/  UISETP.NE.U32.AND UP3, UPT, UR4, URZ, UPT ;  /* 0x000000ff0400728c */ /* 0x010fe2000bf65070 */
[----:B------:R-:W2:Y:S01]  /*3920*/  LDC R18, c[0x0][0xb20] ;  /* 0x0002c800ff127b82 */ /* 0x000ea20000000800 */
[----:B-1----:R-:W-:Y:S01]  /*3930*/  ISETP.NE.AND P1, PT, R0, 0x1, PT ;  /* 0x000000010000780c */ /* 0x002fe20003f25270 */
[----:B------:R-:W-:-:S02]  /*3940*/  UISETP.NE.AND.EX UP2, UPT, UR9, URZ, UPT, UP2 ;  /* 0x000000ff0900728c */ /* 0x000fc4000bf45320 */
[----:B------:R-:W-:Y:S02]  /*3950*/  UIADD3 UR25, UPT, UPT, UR7, 0x38, URZ ;  /* 0x0000003807197890 */ /* 0x000fe4000fffe0ff */
[----:B------:R-:W-:Y:S02]  /*3960*/  UIADD3 UR17, UPT, UPT, UR7, 0x40, URZ ;  /* 0x0000004007117890 */ /* 0x000fe4000fffe0ff */
[----:B------:R-:W1:Y:S01]  /*3970*/  LDC.64 R32, c[0x0][0x348] ;  /* 0x0000d200ff207b82 */ /* 0x000e620000000a00 */
[----:B------:R-:W-:Y:S02]  /*3980*/  UPRMT UR13, UR37, 0x654, UR13 ;  /* 0x00000654250d7896 */ /* 0x000fe4000800000d */
[----:B------:R-:W-:-:S05]  /*3990*/  UISETP.NE.AND.EX UP3, UPT, UR5, URZ, UPT, UP3 ;  /* 0x000000ff0500728c */ /* 0x000fca000bf65330 */
[----:B------:R-:W4:Y:S08]  /*39a0*/  LDC.64 R16, c[0x0][0xb10] ;  /* 0x0002c400ff107b82 */ /* 0x000f300000000a00 */
[----:B------:R-:W1:Y:S08]  /*39b0*/  LDC.64 R6, c[0x0][0xb18] ;  /* 0x0002c600ff067b82 */ /* 0x000e700000000a00 */
[----:B------:R-:W1:Y:S08]  /*39c0*/  LDC.64 R4, c[0x0][0xb28] ;  /* 0x0002ca00ff047b82 */ /* 0x000e700000000a00 */
[----:B--23--:R-:W1:Y:S02]  /*39d0*/  LDC R22, c[0x0][0x374] ;  /* 0x0000dd00ff167b82 */ /* 0x00ce640000000800 */
.L_x_75:
[C---:B------:R-:W-:Y:S02]  /*39e0*/  LEA R0, R30.reuse, UR7, 0x3 ;  /* 0x000000071e007c11 */ /* 0x040fe4000f8e18ff */
[----:B------:R-:W-:Y:S02]  /*39f0*/  SHF.L.U32 R3, R29, 0x1f, RZ ;  /* 0x0000001f1d037819 */ /* 0x000fe400000006ff */
[----:B------:R-:W-:Y:S02]  /*3a00*/  LEA R24, R30, UR7, 0x4 ;  /* 0x000000071e187c11 */ /* 0x000fe4000f8e20ff */
[----:B--2---:R-:W2:Y:S02]  /*3a10*/  SYNCS.PHASECHK.TRANS64.TRYWAIT P0, [R0+URZ+0x80], R3 ;  /* 0x00008003000075a7 */ /* 0x004ea400080011ff */
[----:B--2---:R-:W-:Y:S05]  /*3a20*/  @!P0 BRA `(.L_x_65) ;  /* 0x0000007800bc8947 */ /* 0x004fea0003800000 */
.L_x_146:
[----:B------:R-:W-:Y:S01]  /*3a30*/  ISETP.GE.AND P0, PT, R72, 0x1, PT ;  /* 0x000000014800780c */ /* 0x000fe20003f06270 */
[----:B------:R-:W3:Y:S01]  /*3a40*/  LDS.128 R24, [R24+0xf0] ;  /* 0x0000f00018187984 */ /* 0x000ee20000000c00 */
[----:B--2---:R-:W-:Y:S01]  /*3a50*/  VIADD R0, R0, 0x90 ;  /* 0x0000009000007836 */ /* 0x004fe20000000000 */
[----:B------:R-:W-:Y:S01]  /*3a60*/  @!PT LDS RZ, [RZ] ;  /* 0x00000000fffff984 */ /* 0x000fe20000000800 */
[----:B------:R-:W-:Y:S01]  /*3a70*/  @!PT LDS RZ, [RZ] ;  /* 0x00000000fffff984 */ /* 0x000fe20000000800 */
[----:B------:R-:W-:Y:S01]  /*3a80*/  @!PT LDS RZ, [RZ] ;  /* 0x00000000fffff984 */ /* 0x000fe20000000800 */
[----:B------:R-:W-:Y:S01]  /*3a90*/  @!PT LDS RZ, [RZ] ;  /* 0x00000000fffff984 */ /* 0x000fe20000000800 */
[----:B------:R2:W-:Y:S06]  /*3aa0*/  MEMBAR.ALL.CTA ;  /* 0x0000000000007992 */ /* 0x0005ec0000008000 */
[----:B--2---:R-:W2:Y:S01]  /*3ab0*/  FENCE.VIEW.ASYNC.S ;  /* 0x00000000000073c6 */ /* 0x004ea20000000000 */
[----:B------:R-:W-:Y:S04]  /*3ac0*/  PRMT R0, RZ, 0x654, R0 ;  /* 0x00000654ff007816 */ /* 0x000fe80000000000 */
[----:B--2---:R2:W-:Y:S01]  /*3ad0*/  SYNCS.ARRIVE.TRANS64.RED.A1T0 RZ, [R0+URZ], RZ ;  /* 0x000000ff00ff79a7 */ /* 0x0045e200081004ff */
[----:B---3--:R-:W-:Y:S11]  /*3ae0*/  LOP3.LUT P3, RZ, R26, 0x1, RZ, 0xc0, !PT ;  /* 0x000000011aff7812 */ /* 0x008ff6000786c0ff */
[----:B------:R-:W-:Y:S02]  /*3af0*/  @!UPT UIADD3 URZ, UPT, UPT, URZ, URZ, URZ ;  /* 0x000000fffffff290 */ /* 0x000fe4000fffe0ff */
[----:B------:R-:W-:Y:S02]  /*3b00*/  @P3 MOV R13, R24 ;  /* 0x00000018000d3202 */ /* 0x000fe40000000f00 */
[----:B------:R-:W-:Y:S01]  /*3b10*/  @P3 LOP3.LUT R8, R25, 0xffff, RZ, 0xc0, !PT ;  /* 0x0000ffff19083812 */ /* 0x000fe200078ec0ff */
[----:B--2---:R-:W-:Y:S06]  /*3b20*/  @!P0 BRA `(.L_x_66) ;  /* 0x0000000000a48947 */ /* 0x004fec0003800000 */
[----:B-1----:R-:W-:Y:S01]  /*3b30*/  IMAD.HI.U32 R35, R22, R7, RZ ;  /* 0x0000000716237227 */ /* 0x002fe200078e00ff */
[----:B------:R-:W-:Y:S02]  /*3b40*/  ISETP.NE.AND P0, PT, R6, 0x1, PT ;  /* 0x000000010600780c */ /* 0x000fe40003f05270 */
[----:B------:R-:W-:Y:S01]  /*3b50*/  ISETP.NE.AND P2, PT, R72, 0x1, PT ;  /* 0x000000014800780c */ /* 0x000fe20003f45270 */
[----:B----4-:R-:W-:Y:S01]  /*3b60*/  IMAD.HI.U32 R34, R19, R16, RZ ;  /* 0x0000001013227227 */ /* 0x010fe200078e00ff */
[----:B------:R-:W-:Y:S02]  /*3b70*/  SHF.R.U32.HI R35, RZ, R18, R35 ;  /* 0x00000012ff237219 */ /* 0x000fe40000011623 */
[----:B------:R-:W-:Y:S01]  /*3b80*/  ISETP.NE.AND P4, PT, R2, 0x1, PT ;  /* 0x000000010200780c */ /* 0x000fe20003f85270 */
[----:B------:R-:W-:Y:S01]  /*3b90*/  IMAD.HI.U32 R36, R13, R16, RZ ;  /* 0x000000100d247227 */ /* 0x000fe200078e00ff */
[----:B------:R-:W-:Y:S02]  /*3ba0*/  SHF.R.U32.HI R34, RZ, R17, R34 ;  /* 0x00000011ff227219 */ /* 0x000fe40000011622 */
[----:B------:R-:W-:Y:S01]  /*3bb0*/  SEL R3, R22, R35, !P0 ;  /* 0x0000002316037207 */ /* 0x000fe20004000000 */
[C---:B------:R-:W-:Y:S01]  /*3bc0*/  IMAD.HI.U32 R35, R8.reuse, R7, RZ ;  /* 0x0000000708237227 */ /* 0x040fe200078e00ff */
[----:B------:R-:W-:Y:S02]  /*3bd0*/  SEL R11, R19, R34, !P4 ;  /* 0x00000022130b7207 */ /* 0x000fe40006000000 */
[----:B------:R-:W-:Y:S01]  /*3be0*/  SHF.R.U32.HI R36, RZ, R17, R36 ;  /* 0x00000011ff247219 */ /* 0x000fe20000011624 */
[----:B------:R-:W-:Y:S01]  /*3bf0*/  IMAD.HI.U32 R38, R3, R4, RZ ;  /* 0x0000000403267227 */ /* 0x000fe200078e00ff */
[----:B------:R-:W-:Y:S03]  /*3c00*/  SHF.R.U32.HI R35, RZ, R18, R35 ;  /* 0x00000012ff237219 */ /* 0x000fe60000011623 */
[----:B------:R-:W-:Y:S01]  /*3c10*/  IMAD.HI.U32 R34, R11, R4, RZ ;  /* 0x000000040b227227 */ /* 0x000fe200078e00ff */
[----:B------:R-:W-:Y:S02]  /*3c20*/  @P2 SHF.R.U32.HI R3, RZ, R5, R38 ;  /* 0x00000005ff032219 */ /* 0x000fe40000011626 */
[----:B------:R-:W-:Y:S02]  /*3c30*/  SEL R9, R8, R35, !P0 ;  /* 0x0000002308097207 */ /* 0x000fe40004000000 */
[----:B------:R-:W-:Y:S01]  /*3c40*/  @P2 SHF.R.U32.HI R11, RZ, R5, R34 ;  /* 0x00000005ff0b2219 */ /* 0x000fe20000011622 */
[C---:B------:R-:W-:Y:S01]  /*3c50*/  IMAD R10, R72.reuse, R3, RZ ;  /* 0x00000003480a7224 */ /* 0x040fe200078e02ff */
[----:B------:R-:W-:Y:S01]  /*3c60*/  SEL R3, R13, R36, !P4 ;  /* 0x000000240d037207 */ /* 0x000fe20006000000 */
[C---:B------:R-:W-:Y:S03]  /*3c70*/  IMAD.HI.U32 R14, R9.reuse, R4, RZ ;  /* 0x00000004090e7227 */ /* 0x040fe600078e00ff */
[----:B------:R-:W-:Y:S01]  /*3c80*/  ISETP.GE.AND P0, PT, R9, R10, PT ;  /* 0x0000000a0900720c */ /* 0x000fe20003f06270 */
[C---:B------:R-:W-:Y:S01]  /*3c90*/  IMAD R12, R72.reuse, R11, RZ ;  /* 0x0000000b480c7224 */ /* 0x040fe200078e02ff */
[-C--:B------:R-:W-:Y:S04]  /*3ca0*/  SHF.R.U32.HI R14, RZ, R5.reuse, R14 ;  /* 0x00000005ff0e7219 */ /* 0x080fe8000001160e */
[----:B------:R-:W-:Y:S02]  /*3cb0*/  ISETP.GE.OR P0, PT, R3, R12, P0 ;  /* 0x0000000c0300720c */ /* 0x000fe40000706670 */
[----:B------:R-:W-:Y:S05]  /*3cc0*/  SEL R15, R9, R14, !P2 ;  /* 0x0000000e090f7207 */ /* 0x000fea0005000000 */
[----:B------:R-:W-:Y:S04]  /*3cd0*/  IMAD.MOV R14, RZ, RZ, -R15 ;  /* 0x000000ffff0e7224 */ /* 0x000fe800078e0a0f */
[----:B------:R-:W-:Y:S02]  /*3ce0*/  IMAD R14, R72, R14, R9 ;  /* 0x0000000e480e7224 */ /* 0x000fe400078e0209 */
[C---:B------:R-:W-:Y:S05]  /*3cf0*/  @!P0 IMAD.HI.U32 R10, R3.reuse, R4, RZ ;  /* 0x00000004030a8227 */ /* 0x040fea00078e00ff */
[----:B------:R-:W-:Y:S04]  /*3d00*/  @!P0 SHF.R.U32.HI R10, RZ, R5, R10 ;  /* 0x00000005ff0a8219 */ /* 0x000fe8000001160a */
[----:B------:R-:W-:Y:S01]  /*3d10*/  @!P0 SEL R0, R3, R10, !P2 ;  /* 0x0000000a03008207 */ /* 0x000fe20005000000 */
[----:B------:R-:W-:Y:S03]  /*3d20*/  IMAD.MOV R10, RZ, RZ, -R3 ;  /* 0x000000ffff0a7224 */ /* 0x000fe600078e0a03 */
[----:B------:R-:W-:Y:S01]  /*3d30*/  @!P0 IADD3 R15, PT, PT, R15, -R0, RZ ;  /* 0x800000000f0f8210 */ /* 0x000fe20007ffe0ff */
[----:B------:R-:W-:Y:S01]  /*3d40*/  @!P0 IMAD R0, R11, R14, R0 ;  /* 0x0000000e0b008224 */ /* 0x000fe200078e0200 */
[----:B------:R-:W-:Y:S01]  /*3d50*/  IADD3 R11, PT, PT, -R9, RZ, RZ ;  /* 0x000000ff090b7210 */ /* 0x000fe20007ffe1ff */
[----:B------:R-:W-:Y:S02]  /*3d60*/  IMAD R13, R2, R10, R13 ;  /* 0x0000000a020d7224 */ /* 0x000fe400078e020d */
[----:B------:R-:W-:Y:S02]  /*3d70*/  @!P0 IMAD R9, R15, R72, R3 ;  /* 0x000000480f098224 */ /* 0x000fe400078e0203 */
[----:B------:R-:W-:Y:S02]  /*3d80*/  @!P0 IMAD.MOV.U32 R3, RZ, RZ, R0 ;  /* 0x000000ffff038224 */ /* 0x000fe400078e0000 */
[----:B------:R-:W-:Y:S02]  /*3d90*/  IMAD R8, R6, R11, R8 ;  /* 0x0000000b06087224 */ /* 0x000fe400078e0208 */
[----:B------:R-:W-:Y:S02]  /*3da0*/  IMAD R13, R3, R2, R13 ;  /* 0x00000002030d7224 */ /* 0x000fe400078e020d */
[----:B------:R-:W-:Y:S02]  /*3db0*/  IMAD R8, R9, R6, R8 ;  /* 0x0000000609087224 */ /* 0x000fe400078e0208 */
.L_x_66:
[----:B------:R-:W-:Y:S05]  /*3dc0*/  BRA.U UP1, `(.L_x_67) ;  /* 0x0000000101107547 */ /* 0x000fea000b800000 */
[----:B------:R-:W-:Y:S04]  /*3dd0*/  MOV R0, UR6 ;  /* 0x0000000600007c02 */ /* 0x000fe80008000f00 */
[----:B------:R-:W-:Y:S04]  /*3de0*/  SHF.L.U32 R3, R0, 0x1f, RZ ;  /* 0x0000001f00037819 */ /* 0x000fe800000006ff */
[----:B------:R-:W2:Y:S02]  /*3df0*/  SYNCS.PHASECHK.TRANS64.TRYWAIT P0, [UR7+0x78], R3 ;  /* 0x00007803ff0075a7 */ /* 0x000ea40008001107 */
[----:B--2---:R-:W-:Y:S05]  /*3e00*/  @!P0 BRA `(.L_x_68) ;  /* 0x0000007400d88947 */ /* 0x004fea0003800000 */
.L_x_67:
[----:B------:R-:W-:Y:S02]  /*3e10*/  R2UR UR35, R21 ;  /* 0x00000000152372ca */ /* 0x000fe400000e0000 */
[----:B------:R-:W-:Y:S02]  /*3e20*/  R2UR UR34, R20 ;  /* 0x00000000142272ca */ /* 0x000fe400000e0000 */
[----:B------:R-:W-:Y:S02]  /*3e30*/  ISETP.NE.U32.AND P2, PT, RZ, UR4, PT ;  /* 0x00000004ff007c0c */ /* 0x000fe4000bf45070 */
[----:B------:R-:W-:Y:S02]  /*3e40*/  SHF.L.U32 R12, R31, 0x1f, RZ ;  /* 0x0000001f1f0c7819 */ /* 0x000fe400000006ff */
[----:B------:R-:W-:Y:S05]  /*3e50*/  ISETP.NE.AND.EX P2, PT, RZ, UR5, PT, P2 ;  /* 0x00000005ff007c0c */ /* 0x000fea000bf45320 */
[----:B------:R-:W-:Y:S02]  /*3e60*/  USHF.L.U32 UR35, UR35, 0x7, URZ ;  /* 0x0000000723237899 */ /* 0x000fe400080006ff */
[----:B------:R-:W-:Y:S01]  /*3e70*/  USHF.L.U32 UR34, UR34, 0x8, URZ ;  /* 0x0000000822227899 */ /* 0x000fe200080006ff */
[----:B------:R-:W-:Y:S11]  /*3e80*/  BRA.U !UP3, `(.L_x_69) ;  /* 0x000000010b347547 */ /* 0x000ff6000b800000 */
[----:B------:R-:W-:Y:S01]  /*3e90*/  UPLOP3.LUT UP0, UPT, UPT, UPT, UP2, 0x80, 0x8 ;  /* 0x000000000008789c */ /* 0x000fe20003f0f020 */
[----:B--2---:R-:W-:Y:S02]  /*3ea0*/  HFMA2 R0, -RZ, RZ, 0, 5.9604644775390625e-08 ;  /* 0x00000001ff007431 */ /* 0x004fe400000001ff */
[----:B------:R-:W-:Y:S03]  /*3eb0*/  IMAD.MOV.U32 R171, RZ, RZ, 0x1 ;  /* 0x00000001ffab7424 */ /* 0x000fe600078e00ff */
[----:B------:R-:W-:Y:S05]  /*3ec0*/  PLOP3.LUT P0, PT, PT, PT, UP0, 0x80, 0x8 ;  /* 0x000000000008781c */ /* 0x000fea0003f0f008 */
[----:B------:R-:W2:Y:S01]  /*3ed0*/  @UP0 LDCU.64 UR10, c[0x0][0x888] ;  /* 0x00011100ff0a07ac */ /* 0x000ea20008000a00 */
[----:B------:R-:W-:Y:S07]  /*3ee0*/  @UP0 UIMAD UR8, UR36, UR4, URZ ;  /* 0x00000004240802a4 */ /* 0x000fee000f8e02ff */
[----:B------:R-:W-:Y:S01]  /*3ef0*/  @!P0 PRMT R171, R0, 0x7610, R171 ;  /* 0x0000761000ab8816 */ /* 0x000fe200000000ab */
[----:B--2---:R-:W-:Y:S03]  /*3f00*/  @UP0 UIMAD.WIDE UR10, UR8, 0x4, UR10 ;  /* 0x00000004080a08a5 */ /* 0x004fe6000f8e020a */
[----:B------:R-:W2:Y:S03]  /*3f10*/  @!UP0 LDCU UR8, c[0x0][0x880] ;  /* 0x00011000ff0887ac */ /* 0x000ea60008000800 */
[----:B------:R-:W-:Y:S01]  /*3f20*/  IMAD.U32 R10, RZ, RZ, UR10 ;  /* 0x0000000aff0a7e24 */ /* 0x000fe2000f8e00ff */
[----:B------:R-:W-:Y:S05]  /*3f30*/  MOV R11, UR11 ;  /* 0x0000000b000b7c02 */ /* 0x000fea0008000f00 */
[----:B-----5:R3:W5:Y:S02]  /*3f40*/  @P0 LDG.E R81, desc[UR46][R10.64] ;  /* 0x0000002e0a510981 */ /* 0x020764000c1e1900 */
[----:B--23--:R-:W-:Y:S07]  /*3f50*/  @!P0 IMAD.U32 R81, RZ, RZ, UR8 ;  /* 0x00000008ff518e24 */ /* 0x00cfee000f8e00ff */
.L_x_69:
[----:B-----5:R-:W-:Y:S01]  /*3f60*/  @!P2 FSETP.EQ.AND P0, PT, R81, RZ, PT ;  /* 0x000000ff5100a20b */ /* 0x020fe20003f02000 */
[----:B------:R-:W-:Y:S01]  /*3f70*/  @!UPT UIADD3 URZ, UPT, UPT, URZ, URZ, URZ ;  /* 0x000000fffffff290 */ /* 0x000fe2000fffe0ff */
[----:B------:R-:W-:Y:S11]  /*3f80*/  @!P2 BRA `(.L_x_70) ;  /* 0x000000000014a947 */ /* 0x000ff60003800000 */
[----:B------:R-:W-:Y:S02]  /*3f90*/  LOP3.LUT P2, RZ, R171, 0xff, RZ, 0xc0, !PT ;  /* 0x000000ffabff7812 */ /* 0x000fe4000784c0ff */
[----:B------:R-:W-:Y:S04]  /*3fa0*/  PLOP3.LUT P0, PT, PT, PT, UP0, 0x80, 0x8 ;  /* 0x000000000008781c */ /* 0x000fe80003f0f008 */
[----:B------:R-:W-:Y:S07]  /*3fb0*/  PLOP3.LUT P0, PT, P0, PT, PT, 0x8, 0x80 ;  /* 0x000000000080781c */ /* 0x000fee000070e170 */
[----:B------:R-:W-:Y:S11]  /*3fc0*/  @P2 FSETP.EQ.AND P0, PT, R81, RZ, PT ;  /* 0x000000ff5100220b */ /* 0x000ff60003f02000 */
[----:B------:R-:W-:Y:S02]  /*3fd0*/  @!UPT UIADD3 URZ, UPT, UPT, URZ, URZ, URZ ;  /* 0x000000fffffff290 */ /* 0x000fe4000fffe0ff */
.L_x_70:
[----:B------:R-:W3:Y:S01]  /*3fe0*/  SYNCS.PHASECHK.TRANS64.TRYWAIT P2, [UR7+0x50], R12 ;  /* 0x0000500cff0075a7 */ /* 0x000ee20008041107 */
[----:B------:R-:W-:Y:S04]  /*3ff0*/  ELECT P4, URZ, PT ;  /* 0x0000000000ff782f */ /* 0x000fe80003880000 */
[----:B------:R-:W-:Y:S11]  /*4000*/  PLOP3.LUT P4, PT, P0, P4, PT, 0xf2, 0x2f ;  /* 0x00000000002f781c */ /* 0x000ff60000789e72 */
[----:B------:R-:W-:Y:S02]  /*4010*/  @!UPT UIADD3 URZ, UPT, UPT, URZ, URZ, URZ ;  /* 0x000000fffffff290 */ /* 0x000fe4000fffe0ff */
[----:B-1----:R-:W-:Y:S05]  /*4020*/  @!P4 IADD3 R9, P0, PT, R32, 0x580, RZ ;  /* 0x000005802009c810 */ /* 0x002fea0007f1e0ff */
[----:B--2---:R-:W-:Y:S01]  /*4030*/  @!P4 IMAD.X R0, RZ, RZ, R33, P0 ;  /* 0x000000ffff00c224 */ /* 0x004fe200000e0621 */
[----:B---3--:R-:W-:Y:S07]  /*4040*/  @!P2 BRA `(.L_x_71) ;  /* 0x000000740060a947 */ /* 0x008fee0003800000 */
.L_x_149:
[----:B------:R-:W-:Y:S01]  /*4050*/  @!P4 R2UR UR8, R0 ;  /* 0x000000000008c2ca */ /* 0x000fe200000e0000 */
[----:B------:R-:W-:Y:S01]  /*4060*/  VOTEU.ALL UP1, P4 ;  /* 0x0000000000ff7886 */ /* 0x000fe20002020000 */
[----:B------:R-:W-:Y:S01]  /*4070*/  @!P4 R2UR UR9, R9 ;  /* 0x000000000909c2ca */ /* 0x000fe200000e0000 */
[----:B------:R-:W-:Y:S01]  /*4080*/  @!P4 IMAD.MOV.U32 R0, RZ, RZ, 0x2000 ;  /* 0x00002000ff00c424 */ /* 0x000fe200078e00ff */
[----:B------:R-:W-:Y:S01]  /*4090*/  UMOV UR10, 0x0 ;  /* 0x00000000000a7882 */ /* 0x000fe20000000000 */
[----:B------:R-:W-:Y:S01]  /*40a0*/  UMOV UR11, 0x10000000 ;  /* 0x10000000000b7882 */ /* 0x000fe20000000000 */
[----:B------:R-:W-:Y:S01]  /*40b0*/  @!UP1 UIADD3 UR32, UPT, UPT, UR7, 0x200, URZ ;  /* 0x0000020007209890 */ /* 0x000fe2000fffe0ff */
[----:B------:R-:W-:Y:S01]  /*40c0*/  @!P4 IADD3 R9, P0, PT, R32, 0x580, RZ ;  /* 0x000005802009c810 */ /* 0x000fe20007f1e0ff */
[----:B------:R-:W-:Y:S05]  /*40d0*/  VOTEU.ALL UP1, P4 ;  /* 0x0000000000ff7886 */ /* 0x000fea0002020000 */
[----:B------:R-:W-:Y:S01]  /*40e0*/  IMAD.U32 R11, RZ, RZ, UR8 ;  /* 0x00000008ff0b7e24 */ /* 0x000fe2000f8e00ff */
[----:B------:R-:W-:Y:S01]  /*40f0*/  UPRMT UR8, UR37, 0x654, UR33 ;  /* 0x0000065425087896 */ /* 0x000fe20008000021 */
[----:B------:R-:W-:Y:S03]  /*4100*/  IMAD.U32 R10, RZ, RZ, UR9 ;  /* 0x00000009ff0a7e24 */ /* 0x000fe6000f8e00ff */
[----:B------:R-:W-:Y:S02]  /*4110*/  @!P4 R2UR UR15, R11 ;  /* 0x000000000b0fc2ca */ /* 0x000fe400000e0000 */
[----:B------:R-:W-:Y:S11]  /*4120*/  @!P4 R2UR UR14, R10 ;  /* 0x000000000a0ec2ca */ /* 0x000ff600000e0000 */
[----:B------:R-:W-:Y:S02]  /*4130*/  @!UPT UIADD3 URZ, UPT, UPT, URZ, URZ, URZ ;  /* 0x000000fffffff290 */ /* 0x000fe4000fffe0ff */
[----:B------:R2:W-:Y:S01]  /*4140*/  @!UP1 UTMALDG.3D [UR32], [UR14], desc[UR10] ;  /* 0x00000a200e0095b4 */ /* 0x0005e20008011000 */
[----:B------:R3:W-:Y:S01]  /*4150*/  @!P4 SYNCS.ARRIVE.TRANS64.RED.A0TR RZ, [UR7+0x30], R0 ;  /* 0x00003000ffffc9a7 */ /* 0x0007e20008300407 */
[----:B------:R-:W-:Y:S01]  /*4160*/  SYNCS.ARRIVE.TRANS64.RED.A1T0 RZ, [UR8], RZ ;  /* 0x000000ffffff79a7 */ /* 0x000fe20008100408 */
[----:B---3--:R-:W-:Y:S01]  /*4170*/  @!P4 IMAD.X R0, RZ, RZ, R33, P0 ;  /* 0x000000ffff00c224 */ /* 0x008fe200000e0621 */
[----:B------:R-:W3:Y:S02]  /*4180*/  SYNCS.PHASECHK.TRANS64.TRYWAIT P2, [UR7+0x58], R12 ;  /* 0x0000580cff0075a7 */ /* 0x000ee40008041107 */
[----:B--23--:R-:W-:Y:S05]  /*4190*/  @!P2 BRA `(.L_x_72) ;  /* 0x000000740024a947 */ /* 0x00cfea0003800000 */
.L_x_151:
        /* <DEDUP_REMOVED lines=8> */
[----:B------:R-:W-:Y:S01]  /*4220*/  @!UP1 UIADD3 UR24, UPT, UPT, UR7, 0x2200, URZ ;  /* 0x0000220007189890 */ /* 0x000fe2000fffe0ff */
[----:B------:R-:W-:Y:S01]  /*4230*/  VOTEU.ALL UP1, P4 ;  /* 0x0000000000ff7886 */ /* 0x000fe20002020000 */
[----:B------:R-:W-:Y:S01]  /*4240*/  UMOV UR27, UR35 ;  /* 0x00000023001b7c82 */ /* 0x000fe20008000000 */
[----:B------:R-:W-:Y:S02]  /*4250*/  UMOV UR28, UR36 ;  /* 0x00000024001c7c82 */ /* 0x000fe40008000000 */
[----:B------:R-:W-:Y:S01]  /*4260*/  IMAD.U32 R11, RZ, RZ, UR8 ;  /* 0x00000008ff0b7e24 */ /* 0x000fe2000f8e00ff */
[----:B------:R-:W-:Y:S01]  /*4270*/  UPRMT UR8, UR37, 0x654, UR25 ;  /* 0x0000065425087896 */ /* 0x000fe20008000019 */
[----:B------:R-:W-:Y:S02]  /*4280*/  IMAD.U32 R10, RZ, RZ, UR9 ;  /* 0x00000009ff0a7e24 */ /* 0x000fe4000f8e00ff */
[----:B------:R-:W-:Y:S01]  /*4290*/  @!P4 IMAD.X R20, RZ, RZ, R33, P0 ;  /* 0x000000ffff14c224 */ /* 0x000fe200000e0621 */
[----:B------:R-:W-:Y:S02]  /*42a0*/  @!P4 R2UR UR15, R11 ;  /* 0x000000000b0fc2ca */ /* 0x000fe400000e0000 */
[----:B------:R-:W-:Y:S11]  /*42b0*/  @!P4 R2UR UR14, R10 ;  /* 0x000000000a0ec2ca */ /* 0x000ff600000e0000 */
[----:B------:R-:W-:Y:S02]  /*42c0*/  @!UPT UIADD3 URZ, UPT, UPT, URZ, URZ, URZ ;  /* 0x000000fffffff290 */ /* 0x000fe4000fffe0ff */
[----:B------:R2:W-:Y:S01]  /*42d0*/  @!UP1 UTMALDG.3D [UR24], [UR14], desc[UR10] ;  /* 0x00000a180e0095b4 */ /* 0x0005e20008011000 */
[----:B------:R2:W-:Y:S01]  /*42e0*/  @!P4 SYNCS.ARRIVE.TRANS64.RED.A0TR RZ, [UR7+0x38], R0 ;  /* 0x00003800ffffc9a7 */ /* 0x0005e20008300407 */
[----:B------:R-:W-:Y:S01]  /*42f0*/  SYNCS.ARRIVE.TRANS64.RED.A1T0 RZ, [UR8], RZ ;  /* 0x000000ffffff79a7 */ /* 0x000fe20008100408 */
[----:B------:R-:W3:Y:S02]  /*4300*/  SYNCS.PHASECHK.TRANS64.TRYWAIT P2, [UR7+0x60], R12 ;  /* 0x0000600cff0075a7 */ /* 0x000ee40008041107 */
[----:B--23--:R-:W-:Y:S05]  /*4310*/  @!P2 BRA `(.L_x_73) ;  /* 0x0000007000dca947 */ /* 0x00cfea0003800000 */
.L_x_153:
[----:B------:R-:W2:Y:S01]  /*4320*/  LDC.64 R14, c[0x0][0xb10] ;  /* 0x0002c400ff0e7b82 */ /* 0x000ea20000000a00 */
[----:B------:R-:W-:Y:S01]  /*4330*/  @!P4 R2UR UR8, R20 ;  /* 0x000000001408c2ca */ /* 0x000fe200000e0000 */
[----:B------:R-:W-:Y:S01]  /*4340*/  VOTEU.ALL UP1, P4 ;  /* 0x0000000000ff7886 */ /* 0x000fe20002020000 */
[----:B------:R-:W-:Y:S01]  /*4350*/  @!P4 R2UR UR9, R21 ;  /* 0x000000001509c2ca */ /* 0x000fe200000e0000 */
[----:B------:R-:W-:Y:S01]  /*4360*/  UMOV UR10, 0x0 ;  /* 0x00000000000a7882 */ /* 0x000fe20000000000 */
[----:B------:R-:W-:Y:S03]  /*4370*/  UMOV UR11, 0x10000000 ;  /* 0x10000000000b7882 */ /* 0x000fe60000000000 */
[----:B------:R-:W3:Y:S01]  /*4380*/  LDC.64 R10, c[0x0][0xb18] ;  /* 0x0002c600ff0a7b82 */ /* 0x000ee20000000a00 */
[----:B------:R-:W-:Y:S01]  /*4390*/  @!UP1 UIADD3 UR18, UPT, UPT, UR34, 0x80, URZ ;  /* 0x0000008022129890 */ /* 0x000fe2000fffe0ff */
[----:B------:R-:W-:Y:S01]  /*43a0*/  @P3 SHF.R.U32.HI R28, RZ, 0x10, R25 ;  /* 0x00000010ff1c3819 */ /* 0x000fe20000011619 */
[----:B------:R-:W-:Y:S01]  /*43b0*/  @!UP1 UIADD3 UR16, UPT, UPT, UR7, 0x4200, URZ ;  /* 0x0000420007109890 */ /* 0x000fe2000fffe0ff */
[----:B------:R-:W-:Y:S01]  /*43c0*/  VIADD R30, R30, 0x1 ;  /* 0x000000011e1e7836 */ /* 0x000fe20000000000 */
[----:B------:R-:W-:Y:S03]  /*43d0*/  VOTEU.ALL UP1, P4 ;  /* 0x0000000000ff7886 */ /* 0x000fe60002020000 */
[----:B------:R-:W5:Y:S01]  /*43e0*/  @!P1 LDC R0, c[0x0][0xb20] ;  /* 0x0002c800ff009b82 */ /* 0x000f620000000800 */
[----:B------:R-:W-:Y:S01]  /*43f0*/  UMOV UR19, UR35 ;  /* 0x0000002300137c82 */ /* 0x000fe20008000000 */
[----:B------:R-:W-:Y:S01]  /*4400*/  IMAD.U32 R21, RZ, RZ, UR8 ;  /* 0x00000008ff157e24 */ /* 0x000fe2000f8e00ff */
[----:B------:R-:W-:Y:S05]  /*4410*/  UMOV UR20, UR36 ;  /* 0x0000002400147c82 */ /* 0x000fea0008000000 */
[----:B-1----:R-:W1:Y:S01]  /*4420*/  @!P1 LDC R3, c[0x0][0xb0c] ;  /* 0x0002c300ff039b82 */ /* 0x002e620000000800 */
[----:B------:R-:W-:Y:S01]  /*4430*/  IMAD.U32 R20, RZ, RZ, UR9 ;  /* 0x00000009ff147e24 */ /* 0x000fe2000f8e00ff */
[----:B------:R-:W-:Y:S01]  /*4440*/  UPRMT UR8, UR37, 0x654, UR17 ;  /* 0x0000065425087896 */ /* 0x000fe20008000011 */
[----:B------:R-:W-:Y:S03]  /*4450*/  @!P4 R2UR UR15, R21 ;  /* 0x00000000150fc2ca */ /* 0x000fe600000e0000 */
[----:B------:R-:W-:Y:S01]  /*4460*/  @!P4 R2UR UR14, R20 ;  /* 0x00000000140ec2ca */ /* 0x000fe200000e0000 */
[----:B------:R-:W-:Y:S11]  /*4470*/  @!P4 IMAD.MOV.U32 R20, RZ, RZ, 0x2000 ;  /* 0x00002000ff14c424 */ /* 0x000ff600078e00ff */
[----:B------:R-:W-:Y:S01]  /*4480*/  @!UPT UIADD3 URZ, UPT, UPT, URZ, URZ, URZ ;  /* 0x000000fffffff290 */ /* 0x000fe2000fffe0ff */
[----:B------:R1:W-:Y:S01]  /*4490*/  @!UP1 UTMALDG.3D [UR16], [UR14], desc[UR10] ;  /* 0x00000a100e0095b4 */ /* 0x0003e20008011000 */
[----:B------:R1:W-:Y:S02]  /*44a0*/  @!P4 SYNCS.ARRIVE.TRANS64.RED.A0TR RZ, [UR7+0x40], R20 ;  /* 0x00004014ffffc9a7 */ /* 0x0003e40008300407 */
[----:B-1----:R-:W-:Y:S01]  /*44b0*/  @!P1 ISETP.NE.AND P2, PT, R3, 0x1, PT ;  /* 0x000000010300980c */ /* 0x002fe20003f45270 */
[C---:B--2---:R-:W-:Y:S01]  /*44c0*/  @!P1 IMAD.HI.U32 R14, R13.reuse, R14, RZ ;  /* 0x0000000e0d0e9227 */ /* 0x044fe200078e00ff */
[----:B---3--:R-:W-:Y:S03]  /*44d0*/  @!P1 ISETP.NE.AND P0, PT, R10, 0x1, PT ;  /* 0x000000010a00980c */ /* 0x008fe60003f05270 */
[C---:B------:R-:W-:Y:S01]  /*44e0*/  @!P1 IMAD.HI.U32 R11, R8.reuse, R11, RZ ;  /* 0x0000000b080b9227 */ /* 0x040fe200078e00ff */
[----:B------:R-:W-:Y:S04]  /*44f0*/  @!P1 SHF.R.U32.HI R14, RZ, R15, R14 ;  /* 0x0000000fff0e9219 */ /* 0x000fe8000001160e */
[----:B-----5:R-:W-:Y:S01]  /*4500*/  @!P1 SHF.R.U32.HI R9, RZ, R0, R11 ;  /* 0x00000000ff099219 */ /* 0x020fe2000001160b */
[----:B------:R-:W-:Y:S01]  /*4510*/  SYNCS.ARRIVE.TRANS64.RED.A1T0 RZ, [UR8], RZ ;  /* 0x000000ffffff79a7 */ /* 0x000fe20008100408 */
[----:B------:R-:W-:Y:S02]  /*4520*/  @!P1 SEL R14, R13, R14, !P2 ;  /* 0x0000000e0d0e9207 */ /* 0x000fe40005000000 */
[----:B------:R-:W-:Y:S01]  /*4530*/  @!P1 SEL R9, R8, R9, !P0 ;  /* 0x0000000908099207 */ /* 0x000fe20004000000 */
[----:B------:R-:W1:Y:S04]  /*4540*/  SYNCS.PHASECHK.TRANS64.TRYWAIT P5, [UR7+0x68], R12 ;  /* 0x0000680cff0075a7 */ /* 0x000e6800080a1107 */
[----:B------:R-:W-:Y:S02]  /*4550*/  @!P1 IMAD.IADD R0, R9, 0x1, -R14 ;  /* 0x0000000109009824 */ /* 0x000fe400078e0a0e */
[----:B------:R-:W-:Y:S02]  /*4560*/  @!P1 IMAD.IADD R9, R14, 0x1, -R9 ;  /* 0x000000010e099824 */ /* 0x000fe400078e0a09 */
[----:B------:R-:W-:Y:S02]  /*4570*/  @!P1 IMAD R13, R0, R3, R13 ;  /* 0x00000003000d9224 */ /* 0x000fe400078e020d */
[----:B------:R-:W-:Y:S01]  /*4580*/  @!P1 IMAD R8, R9, R10, R8 ;  /* 0x0000000a09089224 */ /* 0x000fe200078e0208 */
[----:B-1----:R-:W-:Y:S06]  /*4590*/  @!P5 BRA `(.L_x_74) ;  /* 0x000000700054d947 */ /* 0x002fec0003800000 */
.L_x_155:
[----:B-1----:R-:W-:Y:S01]  /*45a0*/  @!P4 IADD3 R3, P0, PT, R32, 0x580, RZ ;  /* 0x000005802003c810 */ /* 0x002fe20007f1e0ff */
[----:B------:R-:W-:Y:S01]  /*45b0*/  VOTEU.ALL UP1, P4 ;  /* 0x0000000000ff7886 */ /* 0x000fe20002020000 */
[----:B------:R-:W-:Y:S01]  /*45c0*/  UMOV UR18, 0x0 ;  /* 0x0000000000127882 */ /* 0x000fe20000000000 */
[----:B------:R-:W-:Y:S01]  /*45d0*/  UMOV UR19, 0x10000000 ;  /* 0x1000000000137882 */ /* 0x000fe20000000000 */
[----:B------:R-:W-:Y:S01]  /*45e0*/  @!P4 R2UR UR9, R3 ;  /* 0x000000000309c2ca */ /* 0x000fe200000e0000 */
[----:B------:R-:W-:Y:S01]  /*45f0*/  @!P4 IMAD.X R0, RZ, RZ, R33, P0 ;  /* 0x000000ffff00c224 */ /* 0x000fe200000e0621 */
[----:B------:R-:W-:Y:S01]  /*4600*/  @!UP1 UIADD3 UR10, UPT, UPT, UR34, 0xc0, URZ ;  /* 0x000000c0220a9890 */ /* 0x000fe2000fffe0ff */
[----:B------:R-:W-:Y:S01]  /*4610*/  ISETP.NE.AND P0, PT, R30, 0x2, PT ;  /* 0x000000021e00780c */ /* 0x000fe20003f05270 */
[----:B------:R-:W-:Y:S01]  /*4620*/  UMOV UR11, UR35 ;  /* 0x00000023000b7c82 */ /* 0x000fe20008000000 */
[----:B------:R-:W-:Y:S01]  /*4630*/  UMOV UR12, UR36 ;  /* 0x00000024000c7c82 */ /* 0x000fe20008000000 */
[----:B------:R-:W-:Y:S01]  /*4640*/  @!P4 R2UR UR8, R0 ;  /* 0x000000000008c2ca */ /* 0x000fe200000e0000 */
[----:B------:R-:W-:Y:S01]  /*4650*/  IMAD.IADD R20, R8, 0x1, R147 ;  /* 0x0000000108147824 */ /* 0x000fe200078e0293 */
[----:B------:R-:W-:Y:S01]  /*4660*/  @P3 R2UR UR36, R28 ;  /* 0x000000001c2432ca */ /* 0x000fe200000e0000 */
[----:B------:R-:W-:Y:S01]  /*4670*/  IMAD.IADD R21, R13, 0x1, R170 ;  /* 0x000000010d157824 */ /* 0x000fe200078e02aa */
[----:B------:R-:W-:Y:S02]  /*4680*/  SEL R0, RZ, 0x1, P0 ;  /* 0x00000001ff007807 */ /* 0x000fe40000000000 */
[----:B------:R-:W-:Y:S01]  /*4690*/  LOP3.LUT R31, R31, 0x1, RZ, 0x3c, !PT ;  /* 0x000000011f1f7812 */ /* 0x000fe200078e3cff */
[----:B------:R-:W-:Y:S01]  /*46a0*/  IMAD.U32 R10, RZ, RZ, UR9 ;  /* 0x00000009ff0a7e24 */ /* 0x000fe2000f8e00ff */
[----:B------:R-:W-:Y:S01]  /*46b0*/  @!UP1 UIADD3 UR9, UPT, UPT, UR7, 0x48, URZ ;  /* 0x0000004807099890 */ /* 0x000fe2000fffe0ff */
[----:B------:R-:W-:Y:S02]  /*46c0*/  LOP3.LUT R29, R29, R0, RZ, 0x3c, !PT ;  /* 0x000000001d1d7212 */ /* 0x000fe400078e3cff */
[----:B------:R-:W-:Y:S02]  /*46d0*/  SEL R30, R30, RZ, P0 ;  /* 0x000000ff1e1e7207 */ /* 0x000fe40000000000 */
[----:B------:R-:W-:Y:S01]  /*46e0*/  IMAD.U32 R11, RZ, RZ, UR8 ;  /* 0x00000008ff0b7e24 */ /* 0x000fe2000f8e00ff */
[----:B------:R-:W-:Y:S01]  /*46f0*/  @!P4 R2UR UR14, R10 ;  /* 0x000000000a0ec2ca */ /* 0x000fe200000e0000 */
[----:B------:R-:W-:Y:S01]  /*4700*/  @!UP1 UIADD3 UR8, UPT, UPT, UR7, 0x6200, URZ ;  /* 0x0000620007089890 */ /* 0x000fe2000fffe0ff */
[----:B------:R-:W-:Y:S02]  /*4710*/  VOTEU.ALL UP1, P4 ;  /* 0x0000000000ff7886 */ /* 0x000fe40002020000 */
[----:B------:R-:W-:Y:S11]  /*4720*/  @!P4 R2UR UR15, R11 ;  /* 0x000000000b0fc2ca */ /* 0x000ff600000e0000 */
[----:B------:R-:W-:Y:S02]  /*4730*/  @!UPT UIADD3 URZ, UPT, UPT, URZ, URZ, URZ ;  /* 0x000000fffffff290 */ /* 0x000fe4000fffe0ff */
[----:B------:R2:W-:Y:S01]  /*4740*/  @!UP1 UTMALDG.3D [UR8], [UR14], desc[UR18] ;  /* 0x000012080e0095b4 */ /* 0x0005e20008011000 */
[----:B------:R2:W-:Y:S01]  /*4750*/  @!P4 SYNCS.ARRIVE.TRANS64.RED.A0TR RZ, [UR7+0x48], R23 ;  /* 0x00004817ffffc9a7 */ /* 0x0005e20008300407 */
[----:B------:R-:W-:Y:S01]  /*4760*/  UPLOP3.LUT UP1, UPT, UPT, UPT, UPT, 0x80, 0x8 ;  /* 0x000000000008789c */ /* 0x000fe20003f2f070 */
[----:B------:R-:W-:Y:S01]  /*4770*/  SYNCS.ARRIVE.TRANS64.RED.A1T0 RZ, [UR13], RZ ;  /* 0x000000ffffff79a7 */ /* 0x000fe2000810040d */
[----:B------:R-:W-:Y:S09]  /*4780*/  @P3 BRA `(.L_x_75) ;  /* 0xfffffff000943947 */ /* 0x000ff2000383ffff */
[----:B------:R-:W-:-:S04]  /*4790*/  SHF.L.U32 R3, R31, 0x1f, RZ ;  /* 0x0000001f1f037819 */ /* 0x000fc800000006ff */
[----:B------:R-:W1:Y:S02]  /*47a0*/  SYNCS.PHASECHK.TRANS64.TRYWAIT P0, [UR7+0x50], R3 ;  /* 0x00005003ff0075a7 */ /* 0x000e640008001107 */
[----:B-1----:R-:W-:Y:S05]  /*47b0*/  @!P0 BRA `(.L_x_76) ;  /* 0x0000006c00e48947 */ /* 0x002fea0003800000 */
.L_x_157:
[----:B------:R-:W3:Y:S02]  /*47c0*/  SYNCS.PHASECHK.TRANS64.TRYWAIT P0, [UR7+0x58], R3 ;  /* 0x00005803ff0075a7 */ /* 0x000ee40008001107 */
[----:B---3--:R-:W-:Y:S05]  /*47d0*/  @!P0 BRA `(.L_x_77) ;  /* 0x0000006c00f48947 */ /* 0x008fea0003800000 */
.L_x_159:
[----:B------:R-:W3:Y:S02]  /*47e0*/  SYNCS.PHASECHK.TRANS64.TRYWAIT P0, [UR7+0x60], R3 ;  /* 0x00006003ff0075a7 */ /* 0x000ee40008001107 */
[----:B---3--:R-:W-:Y:S05]  /*47f0*/  @!P0 BRA `(.L_x_78) ;  /* 0x0000007000048947 */ /* 0x008fea0003800000 */
.L_x_161:
[----:B-1----:R-:W-:-:S07]  /*4800*/  MOV R0, UR7 ;  /* 0x0000000700007c02 */ /* 0x002fce0008000f00 */
.L_x_79:
[----:B-1----:R-:W-:-:S04]  /*4810*/  SHF.L.U32 R3, R31, 0x1f, RZ ;  /* 0x0000001f1f037819 */ /* 0x002fc800000006ff */
[----:B------:R1:W3:Y:S03]  /*4820*/  SYNCS.PHASECHK.TRANS64.TRYWAIT P0, [R0+URZ+0x68], R3 ;  /* 0x00006803000075a7 */ /* 0x0002e600080011ff */
[----:B---3--:R-:W-:Y:S05]  /*4830*/  @!P0 NANOSLEEP.SYNCS 0x989680 ;  /* 0x009896800000895d */ /* 0x008fea0003900000 */
[----:B------:R-:W3:Y:S02]  /*4840*/  @!P0 SYNCS.PHASECHK.TRANS64 P0, [R0+URZ+0x68], R3 ;  /* 0x00006803000085a7 */ /* 0x000ee400080010ff */
[----:B--23--:R-:W-:Y:S05]  /*4850*/  @P0 EXIT ;  /* 0x000000000000094d */ /* 0x00cfea0003800000 */
[----:B------:R-:W-:Y:S05]  /*4860*/  BRA `(.L_x_79) ;  /* 0xfffffffc00e87947 */ /* 0x000fea000383ffff */
.L_x_64:
[----:B------:R-:W-:-:S06]  /*4870*/  UISETP.GE.AND UP1, UPT, UR8, 0x4, UPT ;  /* 0x000000040800788c */ /* 0x000fcc000bf26270 */
[----:B------:R-:W-:-:S13]  /*4880*/  PLOP3.LUT P0, PT, PT, PT, UP1, 0x80, 0x8 ;  /* 0x000000000008781c */ /* 0x000fda0003f0f018 */
[----:B------:R-:W-:Y:S05]  /*4890*/  @!P0 EXIT ;  /* 0x000000000000894d */ /* 0x000fea0003800000 */
[----:B------:R-:W-:Y:S01]  /*48a0*/  BAR.SYNC.DEFER_BLOCKING 0x6, 0xa0 ;  /* 0x0182800000007b1d */ /* 0x000fe20000010000 */
[C---:B------:R-:W-:Y:S01]  /*48b0*/  IMAD.SHL.U32 R3, R185.reuse, 0x40, RZ ;  /* 0x00000040b9037824 */ /* 0x040fe200078e00ff */
[C---:B------:R-:W-:Y:S01]  /*48c0*/  LOP3.LUT R189, R185.reuse, 0x60, RZ, 0xc0, !PT ;  /* 0x00000060b9bd7812 */ /* 0x040fe200078ec0ff */
[C---:B------:R-:W-:Y:S01]  /*48d0*/  IMAD.SHL.U32 R172, R185.reuse, 0x8, RZ ;  /* 0x00000008b9ac7824 */ /* 0x040fe200078e00ff */
[C---:B------:R-:W-:Y:S01]  /*48e0*/  LOP3.LUT R187, R185.reuse, 0x2, RZ, 0xc0, !PT ;  /* 0x00000002b9bb7812 */ /* 0x040fe200078ec0ff */
[----:B------:R-:W-:Y:S01]  /*48f0*/  IMAD.U32 R79, R185, 0x10000, RZ ;  /* 0x00010000b94f7824 */ /* 0x000fe200078e00ff */
[----:B------:R-:W-:Y:S02]  /*4900*/  UMOV UR49, 0x400 ;  /* 0x0000040000317882 */ /* 0x000fe40000000000 */
[----:B------:R-:W1:Y:S01]  /*4910*/  LDC R177, c[0x0][0x370] ;  /* 0x0000dc00ffb17b82 */ /* 0x000e620000000800 */
[----:B------:R-:W-:Y:S01]  /*4920*/  ULEA UR49, UR37, UR49, 0x18 ;  /* 0x0000003125317291 */ /* 0x000fe2000f8ec0ff */
[----:B------:R-:W-:Y:S01]  /*4930*/  LOP3.LUT R5, R3, 0x180, RZ, 0xc0, !PT ;  /* 0x0000018003057812 */ /* 0x000fe200078ec0ff */
[----:B------:R-:W-:Y:S01]  /*4940*/  HFMA2 R191, -RZ, RZ, 0, 0 ;  /* 0x00000000ffbf7431 */ /* 0x000fe200000001ff */
[----:B------:R-:W-:Y:S01]  /*4950*/  LOP3.LUT R79, R79, 0x600000, RZ, 0xc0, !PT ;  /* 0x006000004f4f7812 */ /* 0x000fe200078ec0ff */
[----:B------:R-:W-:Y:S01]  /*4960*/  UIADD3 UR4, UPT, UPT, UR49, 0x8200, URZ ;  /* 0x0000820031047890 */ /* 0x000fe2000fffe0ff */
[----:B------:R-:W-:Y:S01]  /*4970*/  LOP3.LUT R172, R5, 0x30, R172, 0xf8, !PT ;  /* 0x0000003005ac7812 */ /* 0x000fe200078ef8ac */
[----:B------:R-:W-:Y:S01]  /*4980*/  IMAD.MOV.U32 R76, RZ, RZ, RZ ;  /* 0x000000ffff4c7224 */ /* 0x000fe200078e00ff */
[----:B------:R-:W2:Y:S01]  /*4990*/  LDC R74, c[0x0][0xb0c] ;  /* 0x0002c300ff4a7b82 */ /* 0x000ea20000000800 */
[----:B------:R-:W-:-:S02]  /*49a0*/  LOP3.LUT R185, R185, 0x4, RZ, 0xc0, !PT ;  /* 0x00000004b9b97812 */ /* 0x000fc400078ec0ff */
[----:B------:R-:W-:Y:S02]  /*49b0*/  CS2R R182, SRZ ;  /* 0x0000000000b67805 */ /* 0x000fe4000001ff00 */
[----:B------:R-:W-:Y:S02]  /*49c0*/  LOP3.LUT R172, R172, 0x1e40, R3, 0xf8, !PT ;  /* 0x00001e40acac7812 */ /* 0x000fe400078ef803 */
[----:B------:R-:W-:Y:S02]  /*49d0*/  CS2R R180, SRZ ;  /* 0x0000000000b47805 */ /* 0x000fe4000001ff00 */
[----:B------:R-:W-:Y:S01]  /*49e0*/  IADD3 R184, PT, PT, -R185, 0x2, RZ ;  /* 0x00000002b9b87810 */ /* 0x000fe20007ffe1ff */
[----:B------:R-:W-:Y:S01]  /*49f0*/  IMAD.MOV R176, RZ, RZ, -R187 ;  /* 0x000000ffffb07224 */ /* 0x000fe200078e0abb */
[----:B------:R-:W-:Y:S01]  /*4a00*/  MOV R188, UR4 ;  /* 0x0000000400bc7c02 */ /* 0x000fe20008000f00 */
[----:B------:R-:W4:Y:S01]  /*4a10*/  LDC R174, c[0x0][0xb20] ;  /* 0x0002c800ffae7b82 */ /* 0x000f220000000800 */
[----:B------:R-:W3:Y:S01]  /*4a20*/  LDS R0, [UR49+0x110] ;  /* 0x00011031ff007984 */ /* 0x000ee20008000800 */
[----:B------:R-:W-:Y:S01]  /*4a30*/  VIADD R186, R172, UR49 ;  /* 0x00000031acba7c36 */ /* 0x000fe20008000000 */
[----:B------:R-:W1:Y:S01]  /*4a40*/  LDCU.64 UR52, c[0x0][0x348] ;  /* 0x00006900ff3477ac */ /* 0x000e620008000a00 */
[----:B------:R-:W-:-:S02]  /*4a50*/  IMAD.MOV R175, RZ, RZ, -R185 ;  /* 0x000000ffffaf7224 */ /* 0x000fc400078e0ab9 */
[----:B------:R-:W-:Y:S01]  /*4a60*/  VIADD R186, R186, 0x200 ;  /* 0x00000200baba7836 */ /* 0x000fe20000000000 */
[----:B------:R-:W1:Y:S01]  /*4a70*/  LDCU.64 UR38, c[0x0][0x888] ;  /* 0x00011100ff2677ac */ /* 0x000e620008000a00 */
[----:B------:R-:W1:Y:S01]  /*4a80*/  LDC R73, c[0x0][0xb30] ;  /* 0x0002cc00ff497b82 */ /* 0x000e620000000800 */
[----:B------:R-:W1:Y:S01]  /*4a90*/  LDCU.64 UR44, c[0x0][0x890] ;  /* 0x00011200ff2c77ac */ /* 0x000e620008000a00 */
[----:B------:R-:W-:-:S06]  /*4aa0*/  UIADD3 UR48, UPT, UPT, UR49, 0x200, URZ ;  /* 0x0000020031307890 */ /* 0x000fcc000fffe0ff */
[----:B------:R-:W1:Y:S08]  /*4ab0*/  LDC.64 R168, c[0x0][0xb10] ;  /* 0x0002c400ffa87b82 */ /* 0x000e700000000a00 */
[----:B------:R-:W1:Y:S08]  /*4ac0*/  LDC.64 R70, c[0x0][0xb18] ;  /* 0x0002c600ff467b82 */ /* 0x000e700000000a00 */
[----:B------:R-:W1:Y:S08]  /*4ad0*/  LDC.64 R68, c[0x0][0xb28] ;  /* 0x0002ca00ff447b82 */ /* 0x000e700000000a00 */
[----:B------:R-:W1:Y:S01]  /*4ae0*/  LDC.64 R166, c[0x0][0x8b0] ;  /* 0x00022c00ffa67b82 */ /* 0x000e620000000a00 */
[----:B---3--:R-:W-:-:S07]  /*4af0*/  IMAD.IADD R79, R0, 0x1, R79 ;  /* 0x00000001004f7824 */ /* 0x008fce00078e024f */
[----:B------:R-:W3:Y:S08]  /*4b00*/  LDC.64 R164, c[0x0][0x8a8] ;  /* 0x00022a00ffa47b82 */ /* 0x000ef00000000a00 */
[----:B--2-4-:R-:W1:Y:S02]  /*4b10*/  LDC R178, c[0x0][0x374] ;  /* 0x0000dd00ffb27b82 */ /* 0x014e640000000800 */
.L_x_124:
[C---:B------:R-:W-:Y:S02]  /*4b20*/  LEA R0, R191.reuse, UR49, 0x3 ;  /* 0x00000031bf007c11 */ /* 0x040fe4000f8e18ff */
[----:B------:R-:W-:Y:S02]  /*4b30*/  SHF.L.U32 R3, R182, 0x1f, RZ ;  /* 0x0000001fb6037819 */ /* 0x000fe400000006ff */
[----:B------:R-:W-:Y:S02]  /*4b40*/  LEA R16, R191, UR49, 0x4 ;  /* 0x00000031bf107c11 */ /* 0x000fe4000f8e20ff */
[----:B------:R-:W2:Y:S02]  /*4b50*/  SYNCS.PHASECHK.TRANS64.TRYWAIT P0, [R0+URZ+0x80], R3 ;  /* 0x00008003000075a7 */ /* 0x000ea400080011ff */
[----:B-12---:R-:W-:Y:S05]  /*4b60*/  @!P0 BRA `(.L_x_80) ;  /* 0x0000006c00408947 */ /* 0x006fea0003800000 */
.L_x_162:
[----:B------:R-:W4:Y:S01]  /*4b70*/  LDC.64 R12, c[0x0][0xb10] ;  /* 0x0002c400ff0c7b82 */ /* 0x000f220000000a00 */
[----:B------:R-:W3:Y:S01]  /*4b80*/  LDS.128 R16, [R16+0xf0] ;  /* 0x0000f00010107984 */ /* 0x000ee20000000c00 */
[----:B-1----:R-:W-:Y:S01]  /*4b90*/  ISETP.NE.AND P1, PT, R73, 0x1, PT ;  /* 0x000000014900780c */ /* 0x002fe20003f25270 */
[----:B--2---:R-:W-:Y:S01]  /*4ba0*/  VIADD R0, R0, 0x90 ;  /* 0x0000009000007836 */ /* 0x004fe20000000000 */
[----:B------:R-:W-:Y:S04]  /*4bb0*/  ISETP.GE.AND P0, PT, R72, 0x1, PT ;  /* 0x000000014800780c */ /* 0x000fe80003f06270 */
[----:B------:R-:W1:Y:S01]  /*4bc0*/  LDC.64 R10, c[0x0][0xb18] ;  /* 0x0002c600ff0a7b82 */ /* 0x000e620000000a00 */
[----:B------:R-:W-:Y:S01]  /*4bd0*/  PRMT R0, RZ, 0x654, R0 ;  /* 0x00000654ff007816 */ /* 0x000fe20000000000 */
[----:B------:R-:W-:Y:S01]  /*4be0*/  @!PT LDS RZ, [RZ] ;  /* 0x00000000fffff984 */ /* 0x000fe20000000800 */
[----:B------:R-:W-:Y:S01]  /*4bf0*/  @!PT LDS RZ, [RZ] ;  /* 0x00000000fffff984 */ /* 0x000fe20000000800 */
[----:B------:R-:W-:Y:S01]  /*4c00*/  @!PT LDS RZ, [RZ] ;  /* 0x00000000fffff984 */ /* 0x000fe20000000800 */
[----:B------:R-:W-:Y:S01]  /*4c10*/  @!PT LDS RZ, [RZ] ;  /* 0x00000000fffff984 */ /* 0x000fe20000000800 */
[----:B------:R2:W-:Y:S06]  /*4c20*/  MEMBAR.ALL.CTA ;  /* 0x0000000000007992 */ /* 0x0005ec0000008000 */
[----:B--2---:R-:W2:Y:S01]  /*4c30*/  FENCE.VIEW.ASYNC.S ;  /* 0x00000000000073c6 */ /* 0x004ea20000000000 */
[----:B------:R-:W1:Y:S08]  /*4c40*/  @!P1 LDC R14, c[0x0][0xb20] ;  /* 0x0002c800ff0e9b82 */ /* 0x000e700000000800 */
[----:B------:R-:W1:Y:S01]  /*4c50*/  @!P1 LDC R9, c[0x0][0xb0c] ;  /* 0x0002c300ff099b82 */ /* 0x000e620000000800 */
[----:B--2---:R2:W-:Y:S01]  /*4c60*/  SYNCS.ARRIVE.TRANS64.RED.A1T0 RZ, [R0+URZ], RZ ;  /* 0x000000ff00ff79a7 */ /* 0x0045e200081004ff */
[----:B---3--:R-:W-:Y:S04]  /*4c70*/  LOP3.LUT P4, RZ, R18, 0x1, RZ, 0xc0, !PT ;  /* 0x0000000112ff7812 */ /* 0x008fe8000788c0ff */
[----:B------:R-:W-:Y:S09]  /*4c80*/  P2R R190, PR, RZ, 0x10 ;  /* 0x00000010ffbe7803 */ /* 0x000ff20000000000 */
[----:B------:R-:W-:Y:S02]  /*4c90*/  @P4 MOV R77, R16 ;  /* 0x00000010004d4202 */ /* 0x000fe40000000f00 */
[----:B------:R-:W-:Y:S01]  /*4ca0*/  @P4 LOP3.LUT R75, R17, 0xffff, RZ, 0xc0, !PT ;  /* 0x0000ffff114b4812 */ /* 0x000fe200078ec0ff */
[----:B--2-4-:R-:W-:Y:S06]  /*4cb0*/  @!P0 BRA `(.L_x_81) ;  /* 0x0000000000a48947 */ /* 0x014fec0003800000 */
[----:B------:R-:W-:Y:S01]  /*4cc0*/  IMAD.HI.U32 R23, R178, R71, RZ ;  /* 0x00000047b2177227 */ /* 0x000fe200078e00ff */
[----:B------:R-:W-:Y:S02]  /*4cd0*/  ISETP.NE.AND P0, PT, R70, 0x1, PT ;  /* 0x000000014600780c */ /* 0x000fe40003f05270 */
[----:B------:R-:W-:Y:S01]  /*4ce0*/  ISETP.NE.AND P2, PT, R72, 0x1, PT ;  /* 0x000000014800780c */ /* 0x000fe20003f45270 */
[----:B------:R-:W-:Y:S01]  /*4cf0*/  IMAD.HI.U32 R22, R177, R168, RZ ;  /* 0x000000a8b1167227 */ /* 0x000fe200078e00ff */
[----:B------:R-:W-:Y:S02]  /*4d00*/  SHF.R.U32.HI R23, RZ, R174, R23 ;  /* 0x000000aeff177219 */ /* 0x000fe40000011617 */
[----:B------:R-:W-:Y:S01]  /*4d10*/  ISETP.NE.AND P3, PT, R74, 0x1, PT ;  /* 0x000000014a00780c */ /* 0x000fe20003f65270 */
[----:B------:R-:W-:Y:S01]  /*4d20*/  IMAD.HI.U32 R26, R77, R168, RZ ;  /* 0x000000a84d1a7227 */ /* 0x000fe200078e00ff */
[----:B------:R-:W-:Y:S02]  /*4d30*/  SHF.R.U32.HI R22, RZ, R169, R22 ;  /* 0x000000a9ff167219 */ /* 0x000fe40000011616 */
[----:B------:R-:W-:Y:S01]  /*4d40*/  SEL R3, R178, R23, !P0 ;  /* 0x00000017b2037207 */ /* 0x000fe20004000000 */
[----:B------:R-:W-:Y:S01]  /*4d50*/  IMAD.HI.U32 R23, R75, R71, RZ ;  /* 0x000000474b177227 */ /* 0x000fe200078e00ff */
[----:B------:R-:W-:Y:S02]  /*4d60*/  SEL R7, R177, R22, !P3 ;  /* 0x00000016b1077207 */ /* 0x000fe40005800000 */
[----:B------:R-:W-:Y:S01]  /*4d70*/  SHF.R.U32.HI R26, RZ, R169, R26 ;  /* 0x000000a9ff1a7219 */ /* 0x000fe2000001161a */
[-C--:B------:R-:W-:Y:S04]  /*4d80*/  IMAD.HI.U32 R22, R3, R68.reuse, RZ ;  /* 0x0000004403167227 */ /* 0x080fe800078e00ff */
[----:B------:R-:W-:Y:S01]  /*4d90*/  IMAD.HI.U32 R24, R7, R68, RZ ;  /* 0x0000004407187227 */ /* 0x000fe200078e00ff */
[-C--:B------:R-:W-:Y:S02]  /*4da0*/  @P2 SHF.R.U32.HI R3, RZ, R69.reuse, R22 ;  /* 0x00000045ff032219 */ /* 0x080fe40000011616 */
[----:B------:R-:W-:Y:S02]  /*4db0*/  SHF.R.U32.HI R22, RZ, R174, R23 ;  /* 0x000000aeff167219 */ /* 0x000fe40000011617 */
[----:B------:R-:W-:Y:S01]  /*4dc0*/  @P2 SHF.R.U32.HI R7, RZ, R69, R24 ;  /* 0x00000045ff072219 */ /* 0x000fe20000011618 */
[C---:B------:R-:W-:Y:S01]  /*4dd0*/  IMAD R2, R72.reuse, R3, RZ ;  /* 0x0000000348027224 */ /* 0x040fe200078e02ff */
[----:B------:R-:W-:Y:S02]  /*4de0*/  SEL R5, R75, R22, !P0 ;  /* 0x000000164b057207 */ /* 0x000fe40004000000 */
[----:B------:R-:W-:Y:S01]  /*4df0*/  SEL R3, R77, R26, !P3 ;  /* 0x0000001a4d037207 */ /* 0x000fe20005800000 */
[----:B------:R-:W-:Y:S01]  /*4e00*/  IMAD R4, R72, R7, RZ ;  /* 0x0000000748047224 */ /* 0x000fe200078e02ff */
[C---:B------:R-:W-:Y:S01]  /*4e10*/  ISETP.GE.AND P0, PT, R5.reuse, R2, PT ;  /* 0x000000020500720c */ /* 0x040fe20003f06270 */
[----:B------:R-:W-:Y:S03]  /*4e20*/  IMAD.HI.U32 R6, R5, R68, RZ ;  /* 0x0000004405067227 */ /* 0x000fe600078e00ff */
[----:B------:R-:W-:Y:S01]  /*4e30*/  ISETP.GE.OR P0, PT, R3, R4, P0 ;  /* 0x000000040300720c */ /* 0x000fe20000706670 */
[----:B------:R-:W-:Y:S01]  /*4e40*/  IMAD.MOV R4, RZ, RZ, -R3 ;  /* 0x000000ffff047224 */ /* 0x000fe200078e0a03 */
[-C--:B------:R-:W-:Y:S03]  /*4e50*/  SHF.R.U32.HI R6, RZ, R69.reuse, R6 ;  /* 0x00000045ff067219 */ /* 0x080fe60000011606 */
[----:B------:R-:W-:Y:S01]  /*4e60*/  IMAD R77, R74, R4, R77 ;  /* 0x000000044a4d7224 */ /* 0x000fe200078e024d */
[----:B------:R-:W-:Y:S05]  /*4e70*/  SEL R15, R5, R6, !P2 ;  /* 0x00000006050f7207 */ /* 0x000fea0005000000 */
[----:B------:R-:W-:Y:S02]  /*4e80*/  IMAD.MOV R6, RZ, RZ, -R15 ;  /* 0x000000ffff067224 */ /* 0x000fe400078e0a0f */
[C---:B------:R-:W-:Y:S04]  /*4e90*/  @!P0 IMAD.HI.U32 R2, R3.reuse, R68, RZ ;  /* 0x0000004403028227 */ /* 0x040fe800078e00ff */
[----:B------:R-:W-:Y:S01]  /*4ea0*/  IMAD R6, R72, R6, R5 ;  /* 0x0000000648067224 */ /* 0x000fe200078e0205 */
[----:B------:R-:W-:Y:S04]  /*4eb0*/  @!P0 SHF.R.U32.HI R2, RZ, R69, R2 ;  /* 0x00000045ff028219 */ /* 0x000fe80000011602 */
[----:B------:R-:W-:Y:S02]  /*4ec0*/  @!P0 SEL R0, R3, R2, !P2 ;  /* 0x0000000203008207 */ /* 0x000fe40005000000 */
[----:B------:R-:W-:Y:S02]  /*4ed0*/  IADD3 R2, PT, PT, -R5, RZ, RZ ;  /* 0x000000ff05027210 */ /* 0x000fe40007ffe1ff */
[----:B------:R-:W-:Y:S01]  /*4ee0*/  @!P0 IADD3 R8, PT, PT, R15, -R0, RZ ;  /* 0x800000000f088210 */ /* 0x000fe20007ffe0ff */
[----:B------:R-:W-:Y:S02]  /*4ef0*/  @!P0 IMAD R0, R7, R6, R0 ;  /* 0x0000000607008224 */ /* 0x000fe400078e0200 */
[----:B------:R-:W-:Y:S02]  /*4f00*/  IMAD R75, R70, R2, R75 ;  /* 0x00000002464b7224 */ /* 0x000fe400078e024b */
[----:B------:R-:W-:Y:S02]  /*4f10*/  @!P0 IMAD R5, R8, R72, R3 ;  /* 0x0000004808058224 */ /* 0x000fe400078e0203 */
[----:B------:R-:W-:Y:S04]  /*4f20*/  @!P0 IMAD.MOV.U32 R3, RZ, RZ, R0 ;  /* 0x000000ffff038224 */ /* 0x000fe800078e0000 */
[----:B------:R-:W-:Y:S02]  /*4f30*/  IMAD R77, R3, R74, R77 ;  /* 0x0000004a034d7224 */ /* 0x000fe400078e024d */
[----:B------:R-:W-:Y:S07]  /*4f40*/  IMAD R75, R5, R70, R75 ;  /* 0x00000046054b7224 */ /* 0x000fee00078e024b */
.L_x_81:
[----:B-1----:R-:W-:Y:S01]  /*4f50*/  @!P1 ISETP.NE.AND P0, PT, R10, 0x1, PT ;  /* 0x000000010a00980c */ /* 0x002fe20003f05270 */
[----:B------:R-:W-:Y:S01]  /*4f60*/  @!P1 IMAD.HI.U32 R0, R77, R12, RZ ;  /* 0x0000000c4d009227 */ /* 0x000fe200078e00ff */
[----:B------:R-:W-:Y:S01]  /*4f70*/  @!P1 ISETP.NE.AND P2, PT, R9, 0x1, PT ;  /* 0x000000010900980c */ /* 0x000fe20003f45270 */
[----:B------:R-:W-:Y:S01]  /*4f80*/  ULOP3.LUT UP0, URZ, UR48, 0x1b0, URZ, 0xc0, !UPT ;  /* 0x000001b030ff7892 */ /* 0x000fe2000f80c0ff */
[----:B------:R-:W-:Y:S01]  /*4f90*/  R2UR UR42, R21 ;  /* 0x00000000152a72ca */ /* 0x000fe200000e0000 */
[----:B------:R-:W-:Y:S01]  /*4fa0*/  @!P1 IMAD.HI.U32 R3, R75, R11, RZ ;  /* 0x0000000b4b039227 */ /* 0x000fe200078e00ff */
[----:B------:R-:W-:Y:S02]  /*4fb0*/  @!P1 SHF.R.U32.HI R0, RZ, R13, R0 ;  /* 0x0000000dff009219 */ /* 0x000fe40000011600 */
[----:B------:R-:W-:Y:S01]  /*4fc0*/  R2UR UR41, R20 ;  /* 0x00000000142972ca */ /* 0x000fe200000e0000 */
[----:B------:R-:W-:Y:S01]  /*4fd0*/  VIADD R191, R191, 0x1 ;  /* 0x00000001bfbf7836 */ /* 0x000fe20000000000 */
[----:B------:R-:W-:Y:S02]  /*4fe0*/  @!P1 SHF.R.U32.HI R2, RZ, R14, R3 ;  /* 0x0000000eff029219 */ /* 0x000fe40000011603 */
[----:B------:R-:W-:Y:S02]  /*4ff0*/  @!P1 SEL R3, R77, R0, !P2 ;  /* 0x000000004d039207 */ /* 0x000fe40005000000 */
[----:B------:R-:W-:Y:S02]  /*5000*/  @!P1 SEL R2, R75, R2, !P0 ;  /* 0x000000024b029207 */ /* 0x000fe40004000000 */
[----:B------:R-:W-:Y:S01]  /*5010*/  @P4 SHF.R.U32.HI R179, RZ, 0x10, R17 ;  /* 0x00000010ffb34819 */ /* 0x000fe20000011611 */
[----:B------:R-:W-:Y:S02]  /*5020*/  USHF.L.U32 UR42, UR42, 0x7, URZ ;  /* 0x000000072a2a7899 */ /* 0x000fe400080006ff */
[----:B------:R-:W-:Y:S02]  /*5030*/  @!P1 IMAD.IADD R0, R2, 0x1, -R3 ;  /* 0x0000000102009824 */ /* 0x000fe400078e0a03 */
[----:B------:R-:W-:Y:S01]  /*5040*/  @!P1 IMAD.IADD R2, R3, 0x1, -R2 ;  /* 0x0000000103029824 */ /* 0x000fe200078e0a02 */
[----:B------:R-:W-:Y:S01]  /*5050*/  USHF.L.U32 UR41, UR41, 0x8, URZ ;  /* 0x0000000829297899 */ /* 0x000fe200080006ff */
[----:B------:R-:W-:Y:S02]  /*5060*/  @!P1 IMAD R77, R0, R9, R77 ;  /* 0x00000009004d9224 */ /* 0x000fe400078e024d */
[----:B------:R-:W-:Y:S01]  /*5070*/  @!P1 IMAD R75, R2, R10, R75 ;  /* 0x0000000a024b9224 */ /* 0x000fe200078e024b */
[----:B------:R-:W-:Y:S08]  /*5080*/  BRA.U !UP0, `(.L_x_82) ;  /* 0x0000000108407547 */ /* 0x000ff0000b800000 */
[----:B------:R-:W1:Y:S01]  /*5090*/  LDCU.64 UR8, c[0x4][0x88] ;  /* 0x01001100ff0877ac */ /* 0x000e620008000a00 */
[----:B------:R-:W-:Y:S01]  /*50a0*/  MOV R3, 0x0 ;  /* 0x0000000000037802 */ /* 0x000fe20000000f00 */
[----:B------:R-:W-:Y:S02]  /*50b0*/  HFMA2 R12, -RZ, RZ, 0, 5.9604644775390625e-08 ;  /* 0x00000001ff0c7431 */ /* 0x000fe400000001ff */
[----:B------:R-:W-:Y:S02]  /*50c0*/  IMAD.MOV.U32 R8, RZ, RZ, 0x70 ;  /* 0x00000070ff087424 */ /* 0x000fe400078e00ff */
[----:B------:R-:W-:Y:S01]  /*50d0*/  IMAD.MOV.U32 R13, RZ, RZ, RZ ;  /* 0x000000ffff0d7224 */ /* 0x000fe200078e00ff */
[----:B------:R-:W2:Y:S01]  /*50e0*/  LDCU.64 UR6, c[0x4][0x90] ;  /* 0x01001200ff0677ac */ /* 0x000ea20008000a00 */
[----:B------:R-:W3:Y:S01]  /*50f0*/  LDC.64 R2, c[0x4][R3] ;  /* 0x0100000003027b82 */ /* 0x000ee20000000a00 */
[----:B------:R-:W4:Y:S01]  /*5100*/  LDCU.64 UR4, c[0x4][0x8] ;  /* 0x01000100ff0477ac */ /* 0x000f220008000a00 */
[----:B-1----:R-:W-:Y:S01]  /*5110*/  MOV R5, UR9 ;  /* 0x0000000900057c02 */ /* 0x002fe20008000f00 */
[----:B------:R-:W-:Y:S01]  /*5120*/  IMAD.U32 R4, RZ, RZ, UR8 ;  /* 0x00000008ff047e24 */ /* 0x000fe2000f8e00ff */
[----:B--2---:R-:W-:Y:S01]  /*5130*/  MOV R7, UR7 ;  /* 0x0000000700077c02 */ /* 0x004fe20008000f00 */
[----:B------:R-:W-:Y:S01]  /*5140*/  IMAD.U32 R6, RZ, RZ, UR6 ;  /* 0x00000006ff067e24 */ /* 0x000fe2000f8e00ff */
[----:B----4-:R-:W-:Y:S01]  /*5150*/  MOV R11, UR5 ;  /* 0x00000005000b7c02 */ /* 0x010fe20008000f00 */
[----:B------:R-:W-:Y:S02]  /*5160*/  IMAD.U32 R10, RZ, RZ, UR4 ;  /* 0x00000004ff0a7e24 */ /* 0x000fe4000f8e00ff */
[----:B------:R-:W-:Y:S07]  /*5170*/  LEPC R20, `(.L_x_82) ;  /* 0x000000001014794e */ /* 0x000fee0000000000 */
[----:B---3-5:R-:W-:Y:S05]  /*5180*/  CALL.ABS.NOINC R2 ;  /* 0x0000000002007343 */ /* 0x028fea0003c00000 */
.L_x_82:
[----:B------:R-:W-:Y:S01]  /*5190*/  LOP3.LUT P0, RZ, R188, 0x1b0, RZ, 0xc0, !PT ;  /* 0x000001b0bcff7812 */ /* 0x000fe2000780c0ff */
[----:B------:R-:W-:Y:S11]  /*51a0*/  BSSY.RECONVERGENT B6, `(.L_x_83) ;  /* 0x0000013000067945 */ /* 0x000ff60003800200 */
[----:B------:R-:W-:Y:S01]  /*51b0*/  @!UPT UIADD3 URZ, UPT, UPT, URZ, URZ, URZ ;  /* 0x000000fffffff290 */ /* 0x000fe2000fffe0ff */
[----:B------:R-:W-:Y:S05]  /*51c0*/  @!P0 BRA `(.L_x_84) ;  /* 0x0000000000408947 */ /* 0x000fea0003800000 */
        /* <DEDUP_REMOVED lines=16> */
.L_x_84:
[----:B------:R-:W-:Y:S05]  /*52d0*/  BSYNC.RECONVERGENT B6 ;  /* 0x0000000000067941 */ /* 0x000fea0003800200 */
.L_x_83:
[----:B------:R-:W-:Y:S01]  /*52e0*/  ISETP.NE.U32.AND P4, PT, R166, RZ, PT ;  /* 0x000000ffa600720c */ /* 0x000fe20003f85070 */
[----:B------:R-:W-:Y:S01]  /*52f0*/  UISETP.NE.AND UP2, UPT, UR50, URZ, UPT ;  /* 0x000000ff3200728c */ /* 0x000fe2000bf45270 */
[----:B------:R-:W-:Y:S01]  /*5300*/  ISETP.NE.U32.AND P2, PT, RZ, UR38, PT ;  /* 0x00000026ff007c0c */ /* 0x000fe2000bf45070 */
[----:B------:R-:W-:Y:S01]  /*5310*/  UISETP.NE.U32.AND UP1, UPT, UR44, URZ, UPT ;  /* 0x000000ff2c00728c */ /* 0x000fe2000bf25070 */
[----:B------:R-:W-:Y:S01]  /*5320*/  ISETP.NE.AND.EX P4, PT, R167, RZ, PT, P4 ;  /* 0x000000ffa700720c */ /* 0x000fe20003f85340 */
[----:B------:R-:W-:Y:S01]  /*5330*/  UPLOP3.LUT UP0, UPT, UPT, UPT, UPT, 0x40, 0x4 ;  /* 0x000000000004789c */ /* 0x000fe20003f0e870 */
[----:B------:R-:W-:Y:S01]  /*5340*/  ISETP.NE.AND.EX P2, PT, RZ, UR39, PT, P2 ;  /* 0x00000027ff007c0c */ /* 0x000fe2000bf45320 */
[----:B------:R-:W-:Y:S01]  /*5350*/  UISETP.NE.AND.EX UP1, UPT, UR45, URZ, UPT, UP1 ;  /* 0x000000ff2d00728c */ /* 0x000fe2000bf25310 */
[----:B------:R-:W-:Y:S04]  /*5360*/  PLOP3.LUT P1, PT, PT, PT, UP2, 0x80, 0x8 ;  /* 0x000000000008781c */ /* 0x000fe80003f2f028 */
[----:B------:R-:W-:Y:S06]  /*5370*/  @UP2 UPLOP3.LUT UP0, UPT, UPT, UPT, UP1, 0x80, 0x8 ;  /* 0x000000000008289c */ /* 0x000fec0003f0f010 */
[----:B------:R-:W-:Y:S01]  /*5380*/  PLOP3.LUT P0, PT, PT, PT, UP0, 0x80, 0x8 ;  /* 0x000000000008781c */ /* 0x000fe20003f0f008 */
[----:B------:R-:W-:Y:S01]  /*5390*/  @!UPT UIADD3 URZ, UPT, UPT, URZ, URZ, URZ ;  /* 0x000000fffffff290 */ /* 0x000fe2000fffe0ff */
[----:B------:R-:W-:Y:S11]  /*53a0*/  BRA.U !UP1, `(.L_x_85) ;  /* 0x0000000109387547 */ /* 0x000ff6000b800000 */
[----:B------:R-:W-:Y:S01]  /*53b0*/  UISETP.NE.U32.AND UP0, UPT, UR38, URZ, UPT ;  /* 0x000000ff2600728c */ /* 0x000fe2000bf05070 */
[----:B------:R-:W-:Y:S02]  /*53c0*/  HFMA2 R0, -RZ, RZ, 0, 5.9604644775390625e-08 ;  /* 0x00000001ff007431 */ /* 0x000fe400000001ff */
[----:B------:R-:W-:Y:S01]  /*53d0*/  IMAD.MOV.U32 R171, RZ, RZ, 0x1 ;  /* 0x00000001ffab7424 */ /* 0x000fe200078e00ff */
[----:B------:R-:W-:Y:S06]  /*53e0*/  UISETP.NE.AND.EX UP0, UPT, UR39, URZ, UPT, UP0 ;  /* 0x000000ff2700728c */ /* 0x000fec000bf05300 */
[----:B------:R-:W-:Y:S05]  /*53f0*/  PLOP3.LUT P3, PT, PT, PT, UP0, 0x80, 0x8 ;  /* 0x000000000008781c */ /* 0x000fea0003f6f008 */
[----:B------:R-:W1:Y:S01]  /*5400*/  @UP0 LDCU.64 UR6, c[0x0][0x888] ;  /* 0x00011100ff0607ac */ /* 0x000e620008000a00 */
[----:B------:R-:W-:Y:S07]  /*5410*/  @UP0 UIMAD UR4, UR36, UR44, URZ ;  /* 0x0000002c240402a4 */ /* 0x000fee000f8e02ff */
[----:B------:R-:W-:Y:S01]  /*5420*/  @!P3 PRMT R171, R0, 0x7610, R171 ;  /* 0x0000761000abb816 */ /* 0x000fe200000000ab */
[----:B-1----:R-:W-:Y:S03]  /*5430*/  @UP0 UIMAD.WIDE UR6, UR4, 0x4, UR6 ;  /* 0x00000004040608a5 */ /* 0x002fe6000f8e0206 */
[----:B------:R-:W1:Y:S03]  /*5440*/  @!UP0 LDCU UR4, c[0x0][0x880] ;  /* 0x00011000ff0487ac */ /* 0x000e660008000800 */
[----:B------:R-:W-:Y:S01]  /*5450*/  IMAD.U32 R2, RZ, RZ, UR6 ;  /* 0x00000006ff027e24 */ /* 0x000fe2000f8e00ff */
[----:B------:R-:W-:Y:S05]  /*5460*/  MOV R3, UR7 ;  /* 0x0000000700037c02 */ /* 0x000fea0008000f00 */
[----:B-----5:R2:W5:Y:S02]  /*5470*/  @P3 LDG.E R81, desc[UR46][R2.64] ;  /* 0x0000002e02513981 */ /* 0x020564000c1e1900 */
[----:B-12---:R-:W-:Y:S02]  /*5480*/  @!P3 IMAD.U32 R81, RZ, RZ, UR4 ;  /* 0x00000004ff51be24 */ /* 0x006fe4000f8e00ff */
.L_x_85:
[----:B------:R-:W-:Y:S05]  /*5490*/  @!P4 BRA `(.L_x_86) ;  /* 0x000000000020c947 */ /* 0x000fea0003800000 */
[----:B------:R-:W-:Y:S04]  /*54a0*/  ISETP.NE.U32.AND P3, PT, R164, RZ, PT ;  /* 0x000000ffa400720c */ /* 0x000fe80003f65070 */
[----:B------:R-:W-:Y:S11]  /*54b0*/  ISETP.NE.AND.EX P3, PT, R165, RZ, PT, P3 ;  /* 0x000000ffa500720c */ /* 0x000ff60003f65330 */
[----:B------:R-:W-:Y:S02]  /*54c0*/  @!UPT UIADD3 URZ, UPT, UPT, URZ, URZ, URZ ;  /* 0x000000fffffff290 */ /* 0x000fe4000fffe0ff */
[----:B------:R-:W1:Y:S01]  /*54d0*/  @P3 LDC.64 R2, c[0x0][0x8a8] ;  /* 0x00022a00ff023b82 */ /* 0x000e620000000a00 */
[----:B------:R-:W-:Y:S04]  /*54e0*/  @P3 IMAD R0, R166, UR36, RZ ;  /* 0x00000024a6003c24 */ /* 0x000fe8000f8e02ff */
[----:B-1----:R-:W-:Y:S05]  /*54f0*/  @P3 IMAD.WIDE R2, R0, 0x4, R2 ;  /* 0x0000000400023825 */ /* 0x002fea00078e0202 */
[----:B-----5:R1:W5:Y:S02]  /*5500*/  @P3 LDG.E R78, desc[UR46][R2.64] ;  /* 0x0000002e024e3981 */ /* 0x020364000c1e1900 */
[----:B-1----:R-:W2:Y:S02]  /*5510*/  @!P3 LDC R78, c[0x0][0x8a0] ;  /* 0x00022800ff4ebb82 */ /* 0x002ea40000000800 */
.L_x_86:
[----:B-----5:R-:W-:Y:S01]  /*5520*/  FSETP.NEU.AND P4, PT, R81, RZ, PT ;  /* 0x000000ff5100720b */ /* 0x020fe20003f8d000 */
[----:B------:R-:W-:Y:S01]  /*5530*/  BSSY B1, `(.L_x_87) ;  /* 0x0000047000017945 */ /* 0x000fe20003800000 */
[----:B------:R-:W-:Y:S01]  /*5540*/  SEL R5, RZ, 0xffffffff, P2 ;  /* 0xffffffffff057807 */ /* 0x000fe20001000000 */
[----:B------:R-:W-:Y:S01]  /*5550*/  IMAD.MOV.U32 R196, RZ, RZ, 0x1 ;  /* 0x00000001ffc47424 */ /* 0x000fe200078e00ff */
[----:B------:R-:W-:Y:S01]  /*5560*/  LOP3.LUT P3, RZ, R171, 0xff, RZ, 0xc0, !PT ;  /* 0x000000ffabff7812 */ /* 0x000fe2000786c0ff */
[C---:B------:R-:W-:Y:S01]  /*5570*/  IMAD R80, R76.reuse, 0x100, R79 ;  /* 0x000001004c507824 */ /* 0x040fe200078e024f */
[----:B------:R-:W-:Y:S02]  /*5580*/  @P1 SEL R0, RZ, 0xffffffff, P4 ;  /* 0xffffffffff001807 */ /* 0x000fe40002000000 */
[----:B------:R-:W-:Y:S02]  /*5590*/  CS2R R162, SRZ ;  /* 0x0000000000a27805 */ /* 0x000fe4000001ff00 */
[----:B------:R-:W-:Y:S02]  /*55a0*/  LEA R3, R181, UR49, 0x3 ;  /* 0x00000031b5037c11 */ /* 0x000fe4000f8e18ff */
[----:B------:R-:W-:Y:S02]  /*55b0*/  CS2R R160, SRZ ;  /* 0x0000000000a07805 */ /* 0x000fe4000001ff00 */
[----:B------:R-:W-:Y:S02]  /*55c0*/  @P0 SEL R0, R5, R0, !P3 ;  /* 0x0000000005000207 */ /* 0x000fe40005800000 */
[----:B------:R-:W-:Y:S02]  /*55d0*/  CS2R R158, SRZ ;  /* 0x00000000009e7805 */ /* 0x000fe4000001ff00 */
[----:B------:R-:W-:Y:S02]  /*55e0*/  LEA R193, R76, UR49, 0x3 ;  /* 0x000000314cc17c11 */ /* 0x000fe4000f8e18ff */
[----:B------:R-:W-:Y:S02]  /*55f0*/  CS2R R156, SRZ ;  /* 0x00000000009c7805 */ /* 0x000fe4000001ff00 */
[----:B------:R-:W-:Y:S02]  /*5600*/  @P1 LOP3.LUT R0, R0, 0x1, RZ, 0xc0, !PT ;  /* 0x0000000100001812 */ /* 0x000fe400078ec0ff */
[----:B------:R-:W-:Y:S02]  /*5610*/  CS2R R154, SRZ ;  /* 0x00000000009a7805 */ /* 0x000fe4000001ff00 */
[----:B------:R-:W-:Y:S02]  /*5620*/  SHF.L.U32 R2, R183, 0x1f, RZ ;  /* 0x0000001fb7027819 */ /* 0x000fe400000006ff */
[----:B------:R-:W-:Y:S02]  /*5630*/  CS2R R152, SRZ ;  /* 0x0000000000987805 */ /* 0x000fe4000001ff00 */
[----:B------:R-:W-:Y:S02]  /*5640*/  ISETP.NE.U32.OR P6, PT, R0, 0x1, !P1 ;  /* 0x000000010000780c */ /* 0x000fe40004fc5470 */
[----:B------:R-:W-:Y:S02]  /*5650*/  CS2R R150, SRZ ;  /* 0x0000000000967805 */ /* 0x000fe4000001ff00 */
[----:B------:R-:W-:Y:S02]  /*5660*/  PLOP3.LUT P2, PT, PT, PT, UP1, 0x80, 0x8 ;  /* 0x000000000008781c */ /* 0x000fe40003f4f018 */
[----:B------:R-:W-:Y:S02]  /*5670*/  CS2R R148, SRZ ;  /* 0x0000000000947805 */ /* 0x000fe4000001ff00 */
[----:B------:R-:W-:Y:S02]  /*5680*/  SEL R0, RZ, 0xffffffff, P4 ;  /* 0xffffffffff007807 */ /* 0x000fe40002000000 */
[----:B------:R-:W-:Y:S03]  /*5690*/  P2R R198, PR, RZ, 0x40 ;  /* 0x00000040ffc67803 */ /* 0x000fe60000000000 */
[----:B------:R-:W-:Y:S04]  /*56a0*/  @P6 SHF.L.U32 R4, R180, 0x1f, RZ ;  /* 0x0000001fb4046819 */ /* 0x000fe800000006ff */
[----:B------:R-:W-:Y:S01]  /*56b0*/  @P2 SEL R0, R5, R0, !P3 ;  /* 0x0000000005002207 */ /* 0x000fe20005800000 */
[----:B------:R-:W1:Y:S03]  /*56c0*/  @P6 SYNCS.PHASECHK.TRANS64.TRYWAIT P1, [R3+URZ+0x30], R4 ;  /* 0x00003004030065a7 */ /* 0x000e6600080211ff */
[----:B------:R-:W-:Y:S04]  /*56d0*/  LOP3.LUT R0, R0, 0x1, RZ, 0xc0, !PT ;  /* 0x0000000100007812 */ /* 0x000fe800078ec0ff */
[----:B------:R-:W-:Y:S04]  /*56e0*/  ISETP.NE.U32.AND P5, PT, R0, 0x1, PT ;  /* 0x000000010000780c */ /* 0x000fe80003fa5070 */
[----:B------:R-:W-:Y:S01]  /*56f0*/  P2R R197, PR, RZ, 0x20 ;  /* 0x00000020ffc57803 */ /* 0x000fe20000000000 */
[----:B------:R3:W4:Y:S01]  /*5700*/  SYNCS.PHASECHK.TRANS64.TRYWAIT P0, [R193+URZ+0xa0], R2 ;  /* 0x0000a002c10075a7 */ /* 0x00072200080011ff */
[----:B-1----:R-:W-:Y:S01]  /*5710*/  @P6 SEL R196, RZ, 0x1, !P1 ;  /* 0x00000001ffc46807 */ /* 0x002fe20004800000 */
[----:B---3--:R-:W-:Y:S06]  /*5720*/  @!P6 BRA `(.L_x_88) ;  /* 0x00000000009ce947 */ /* 0x008fec0003800000 */
[----:B------:R-:W-:Y:S01]  /*5730*/  @P5 IMAD R6, R181, 0x2000, R186 ;  /* 0x00002000b5065824 */ /* 0x000fe200078e02ba */
[----:B------:R-:W-:Y:S01]  /*5740*/  ISETP.NE.AND P1, PT, R196, RZ, PT ;  /* 0x000000ffc400720c */ /* 0x000fe20003f25270 */
[----:B------:R-:W-:Y:S01]  /*5750*/  BSSY B0, `(.L_x_89) ;  /* 0x0000010000007945 */ /* 0x000fe20003800000 */
[----:B------:R-:W-:Y:S01]  /*5760*/  CS2R R150, SRZ ;  /* 0x0000000000967805 */ /* 0x000fe2000001ff00 */
[--C-:B------:R-:W-:Y:S01]  /*5770*/  @P5 IMAD R7, R187, -0x10, R6.reuse ;  /* 0xfffffff0bb075824 */ /* 0x100fe200078e0206 */
[----:B------:R-:W-:Y:S01]  /*5780*/  CS2R R148, SRZ ;  /* 0x0000000000947805 */ /* 0x000fe2000001ff00 */
[----:B------:R-:W-:Y:S01]  /*5790*/  @P5 IMAD R5, R185, -0x10, R6 ;  /* 0xfffffff0b9055824 */ /* 0x000fe200078e0206 */
[----:B------:R-:W-:Y:S01]  /*57a0*/  CS2R R158, SRZ ;  /* 0x00000000009e7805 */ /* 0x000fe2000001ff00 */
[----:B------:R-:W-:Y:S01]  /*57b0*/  @P5 IMAD R4, R184, 0x10, R7 ;  /* 0x00000010b8045824 */ /* 0x000fe200078e0207 */
[----:B------:R-:W-:Y:S02]  /*57c0*/  CS2R R156, SRZ ;  /* 0x00000000009c7805 */ /* 0x000fe4000001ff00 */
[----:B------:R-:W-:Y:S02]  /*57d0*/  CS2R R154, SRZ ;  /* 0x00000000009a7805 */ /* 0x000fe4000001ff00 */
[----:B------:R-:W-:Y:S02]  /*57e0*/  CS2R R152, SRZ ;  /* 0x0000000000987805 */ /* 0x000fe4000001ff00 */
[----:B------:R-:W-:Y:S02]  /*57f0*/  CS2R R162, SRZ ;  /* 0x0000000000a27805 */ /* 0x000fe4000001ff00 */
[----:B------:R-:W-:Y:S01]  /*5800*/  CS2R R160, SRZ ;  /* 0x0000000000a07805 */ /* 0x000fe2000001ff00 */
[----:B------:R-:W-:Y:S06]  /*5810*/  @P1 BRA `(.L_x_90) ;  /* 0x00000000000c1947 */ /* 0x000fec0003800000 */
[----:B------:R-:W-:Y:S04]  /*5820*/  SHF.L.U32 R0, R180, 0x1f, RZ ;  /* 0x0000001fb4007819 */ /* 0x000fe800000006ff */
[----:B------:R-:W1:Y:S02]  /*5830*/  SYNCS.PHASECHK.TRANS64.TRYWAIT P1, [R3+URZ+0x30], R0 ;  /* 0x00003000030075a7 */ /* 0x000e6400080211ff */
[----:B-1----:R-:W-:Y:S05]  /*5840*/  @!P1 BRA `(.L_x_91) ;  /* 0x00000060001c9947 */ /* 0x002fea0003800000 */
.L_x_90:
[----:B------:R-:W-:Y:S05]  /*5850*/  BSYNC B0 ;  /* 0x0000000000007941 */ /* 0x000fea0003800000 */
.L_x_89:
[----:B------:R-:W-:Y:S01]  /*5860*/  ISETP.NE.AND P1, PT, R197, RZ, PT ;  /* 0x000000ffc500720c */ /* 0x000fe20003f25270 */
[----:B-1----:R-:W-:Y:S02]  /*5870*/  VIADD R3, R3, 0x50 ;  /* 0x0000005003037836 */ /* 0x002fe40000000000 */
[----:B------:R-:W-:Y:S02]  /*5880*/  IMAD.U32 R0, RZ, RZ, UR37 ;  /* 0x00000025ff007e24 */ /* 0x000fe4000f8e00ff */
[----:B------:R-:W-:Y:S03]  /*5890*/  VIADD R181, R181, 0x1 ;  /* 0x00000001b5b57836 */ /* 0x000fe60000000000 */
[----:B------:R-:W-:Y:S05]  /*58a0*/  PRMT R0, R0, 0x654, R3 ;  /* 0x0000065400007816 */ /* 0x000fea0000000003 */
[----:B------:R1:W3:Y:S04]  /*58b0*/  @P1 LDS.128 R148, [R6] ;  /* 0x0000000006941984 */ /* 0x0002e80000000c00 */
[----:B------:R1:W1:Y:S04]  /*58c0*/  @P1 LDS.128 R156, [R5+0x20] ;  /* 0x00002000059c1984 */ /* 0x0002680000000c00 */
[----:B------:R1:W1:Y:S04]  /*58d0*/  @P1 LDS.128 R152, [R7+0x10] ;  /* 0x0000100007981984 */ /* 0x0002680000000c00 */
[----:B------:R1:W1:Y:S01]  /*58e0*/  @P1 LDS.128 R160, [R4+0x10] ;  /* 0x0000100004a01984 */ /* 0x0002620000000c00 */
[C---:B------:R-:W-:Y:S01]  /*58f0*/  ISETP.NE.AND P1, PT, R181.reuse, 0x4, PT ;  /* 0x00000004b500780c */ /* 0x040fe20003f25270 */
[----:B------:R-:W-:Y:S01]  /*5900*/  @!PT LDS RZ, [RZ] ;  /* 0x00000000fffff984 */ /* 0x000fe20000000800 */
[----:B------:R-:W-:Y:S01]  /*5910*/  @!PT LDS RZ, [RZ] ;  /* 0x00000000fffff984 */ /* 0x000fe20000000800 */
[----:B------:R-:W-:Y:S01]  /*5920*/  @!PT LDS RZ, [RZ] ;  /* 0x00000000fffff984 */ /* 0x000fe20000000800 */
[----:B------:R-:W-:Y:S01]  /*5930*/  @!PT LDS RZ, [RZ] ;  /* 0x00000000fffff984 */ /* 0x000fe20000000800 */
[----:B------:R5:W-:Y:S06]  /*5940*/  MEMBAR.ALL.CTA ;  /* 0x0000000000007992 */ /* 0x000bec0000008000 */
[----:B-----5:R-:W5:Y:S01]  /*5950*/  FENCE.VIEW.ASYNC.S ;  /* 0x00000000000073c6 */ /* 0x020f620000000000 */
[----:B------:R-:W-:Y:S02]  /*5960*/  SEL R3, RZ, 0x1, P1 ;  /* 0x00000001ff037807 */ /* 0x000fe40000800000 */
[----:B------:R-:W-:Y:S02]  /*5970*/  SEL R181, R181, RZ, P1 ;  /* 0x000000ffb5b57207 */ /* 0x000fe40000800000 */
[----:B------:R-:W-:Y:S01]  /*5980*/  LOP3.LUT R180, R180, R3, RZ, 0x3c, !PT ;  /* 0x00000003b4b47212 */ /* 0x000fe200078e3cff */
[----:B-----5:R1:W-:Y:S06]  /*5990*/  SYNCS.ARRIVE.TRANS64.RED.A1T0 RZ, [R0+URZ], RZ ;  /* 0x000000ff00ff79a7 */ /* 0x0203ec00081004ff */
.L_x_88:
[----:B------:R-:W-:Y:S05]  /*59a0*/  BSYNC B1 ;  /* 0x0000000000017941 */ /* 0x000fea0003800000 */
.L_x_87:
[----:B-1----:R-:W-:Y:S04]  /*59b0*/  SHF.R.U32.HI R0, RZ, 0x15, R80 ;  /* 0x00000015ff007819 */ /* 0x002fe80000011650 */
[----:B------:R-:W-:Y:S01]  /*59c0*/  LOP3.LUT P1, RZ, R0, 0x3, R173, 0x48, !PT ;  /* 0x0000000300ff7812 */ /* 0x000fe200078248ad */
[----:B------:R-:W-:Y:S01]  /*59d0*/  @!UPT UIADD3 URZ, UPT, UPT, URZ, URZ, URZ ;  /* 0x000000fffffff290 */ /* 0x000fe2000fffe0ff */
[----:B----4-:R-:W-:Y:S11]  /*59e0*/  @P0 BRA `(.L_x_92) ;  /* 0x0000000000080947 */ /* 0x010ff60003800000 */
[----:B------:R-:W1:Y:S02]  /*59f0*/  SYNCS.PHASECHK.TRANS64.TRYWAIT P0, [R193+URZ+0xa0], R2 ;  /* 0x0000a002c10075a7 */ /* 0x000e6400080011ff */
[----:B-1----:R-:W-:Y:S05]  /*5a00*/  @!P0 BRA `(.L_x_93) ;  /* 0x0000005c00c08947 */ /* 0x002fea0003800000 */
.L_x_92:
[----:B------:R-:W-:Y:S04]  /*5a10*/  BSSY.RECONVERGENT B6, `(.L_x_94) ;  /* 0x0000012000067945 */ /* 0x000fe80003800200 */
[----:B------:R-:W-:Y:S05]  /*5a20*/  @!P1 BRA `(.L_x_95) ;  /* 0x0000000000409947 */ /* 0x000fea0003800000 */
[----:B------:R-:W4:Y:S01]  /*5a30*/  LDCU.64 UR8, c[0x4][0x78] ;  /* 0x01000f00ff0877ac */ /* 0x000f220008000a00 */
[----:B------:R-:W-:Y:S01]  /*5a40*/  MOV R3, 0x0 ;  /* 0x0000000000037802 */ /* 0x000fe20000000f00 */
[----:B------:R-:W-:Y:S02]  /*5a50*/  HFMA2 R12, -RZ, RZ, 0, 5.9604644775390625e-08 ;  /* 0x00000001ff0c7431 */ /* 0x000fe400000001ff */
[----:B------:R-:W-:Y:S02]  /*5a60*/  IMAD.MOV.U32 R8, RZ, RZ, 0x192 ;  /* 0x00000192ff087424 */ /* 0x000fe400078e00ff */
[----:B------:R-:W-:Y:S01]  /*5a70*/  IMAD.MOV.U32 R13, RZ, RZ, RZ ;  /* 0x000000ffff0d7224 */ /* 0x000fe200078e00ff */
[----:B------:R-:W5:Y:S01]  /*5a80*/  LDCU.64 UR6, c[0x4][0x80] ;  /* 0x01001000ff0677ac */ /* 0x000f620008000a00 */
[----:B-1----:R-:W1:Y:S01]  /*5a90*/  LDC.64 R2, c[0x4][R3] ;  /* 0x0100000003027b82 */ /* 0x002e620000000a00 */
[----:B------:R-:W2:Y:S01]  /*5aa0*/  LDCU.64 UR4, c[0x4][0x18] ;  /* 0x01000300ff0477ac */ /* 0x000ea20008000a00 */
[----:B----4-:R-:W-:Y:S01]  /*5ab0*/  MOV R5, UR9 ;  /* 0x0000000900057c02 */ /* 0x010fe20008000f00 */
[----:B------:R-:W-:Y:S01]  /*5ac0*/  IMAD.U32 R4, RZ, RZ, UR8 ;  /* 0x00000008ff047e24 */ /* 0x000fe2000f8e00ff */
[----:B-----5:R-:W-:Y:S01]  /*5ad0*/  MOV R7, UR7 ;  /* 0x0000000700077c02 */ /* 0x020fe20008000f00 */
[----:B------:R-:W-:Y:S01]  /*5ae0*/  IMAD.U32 R6, RZ, RZ, UR6 ;  /* 0x00000006ff067e24 */ /* 0x000fe2000f8e00ff */
[----:B--2---:R-:W-:Y:S01]  /*5af0*/  MOV R11, UR5 ;  /* 0x00000005000b7c02 */ /* 0x004fe20008000f00 */
[----:B------:R-:W-:Y:S02]  /*5b00*/  IMAD.U32 R10, RZ, RZ, UR4 ;  /* 0x00000004ff0a7e24 */ /* 0x000fe4000f8e00ff */
[----:B------:R-:W-:Y:S07]  /*5b10*/  LEPC R20, `(.L_x_95) ;  /* 0x000000001014794e */ /* 0x000fee0000000000 */
[----:B-1-3--:R-:W-:Y:S05]  /*5b20*/  CALL.ABS.NOINC R2 ;  /* 0x0000000002007343 */ /* 0x00afea0003c00000 */
.L_x_95:
[----:B------:R-:W-:Y:S05]  /*5b30*/  BSYNC.RECONVERGENT B6 ;  /* 0x0000000000067941 */ /* 0x000fea0003800200 */
.L_x_94:
[-C--:B---3--:R-:W-:Y:S01]  /*5b40*/  F2FP.F16.E5M2.UNPACK_B R83, R148.reuse ;  /* 0x00000094ff53723e */ /* 0x088fe200020004ff */
[----:B------:R-:W-:Y:S05]  /*5b50*/  WARPSYNC.ALL ;  /* 0x0000000000007948 */ /* 0x000fea0003800000 */
[----:B------:R-:W-:Y:S01]  /*5b60*/  R2UR UR4, R80 ;  /* 0x00000000500472ca */ /* 0x000fe200000e0000 */
[--C-:B------:R-:W-:Y:S01]  /*5b70*/  HADD2.F32 R82, -RZ, R83.reuse.H0_H0 ;  /* 0x20000053ff527230 */ /* 0x100fe20000004100 */
[----:B------:R-:W-:Y:S01]  /*5b80*/  F2FP.F16.E5M2.UNPACK_B R85, R148.H1 ;  /* 0x00000094ff55723e */ /* 0x000fe200030004ff */
[----:B------:R-:W-:Y:S01]  /*5b90*/  HADD2.F32 R83, -RZ, R83.H1_H1 ;  /* 0x30000053ff537230 */ /* 0x000fe20000004100 */
[-C--:B------:R-:W-:Y:S01]  /*5ba0*/  F2FP.F16.E5M2.UNPACK_B R87, R149.reuse ;  /* 0x00000095ff57723e */ /* 0x080fe200020004ff */
[----:B------:R-:W-:Y:S01]  /*5bb0*/  BSSY.RECONVERGENT B0, `(.L_x_96) ;  /* 0x000011d000007945 */ /* 0x000fe20003800200 */
[----:B------:R-:W-:Y:S01]  /*5bc0*/  F2FP.F16.E5M2.UNPACK_B R89, R149.H1 ;  /* 0x00000095ff59723e */ /* 0x000fe200030004ff */
[----:B------:R-:W-:Y:S01]  /*5bd0*/  HADD2.F32 R84, -RZ, R85.H0_H0 ;  /* 0x20000055ff547230 */ /* 0x000fe20000004100 */
[-C--:B------:R-:W-:Y:S01]  /*5be0*/  F2FP.F16.E5M2.UNPACK_B R91, R150.reuse ;  /* 0x00000096ff5b723e */ /* 0x080fe200020004ff */
[----:B------:R-:W-:Y:S01]  /*5bf0*/  HADD2.F32 R88, -RZ, R87.H1_H1 ;  /* 0x30000057ff587230 */ /* 0x000fe20000004100 */
[----:B------:R-:W-:Y:S01]  /*5c00*/  F2FP.F16.E5M2.UNPACK_B R93, R150.H1 ;  /* 0x00000096ff5d723e */ /* 0x000fe200030004ff */
[----:B------:R-:W-:Y:S01]  /*5c10*/  HADD2.F32 R86, -RZ, R85.H1_H1 ;  /* 0x30000055ff567230 */ /* 0x000fe20000004100 */
[-C--:B------:R-:W-:Y:S01]  /*5c20*/  F2FP.F16.E5M2.UNPACK_B R95, R151.reuse ;  /* 0x00000097ff5f723e */ /* 0x080fe200020004ff */
[----:B------:R-:W2:Y:S01]  /*5c30*/  LDTM.x64 R4, tmem[UR4] ;  /* 0x00000004000479ee */ /* 0x000ea20008340000 */
[----:B------:R-:W-:Y:S01]  /*5c40*/  F2FP.F16.E5M2.UNPACK_B R97, R151.H1 ;  /* 0x00000097ff61723e */ /* 0x000fe200030004ff */
[----:B------:R-:W-:Y:S01]  /*5c50*/  HADD2.F32 R85, -RZ, R87.H0_H0 ;  /* 0x20000057ff557230 */ /* 0x000fe20000004100 */
[-C--:B------:R-:W-:Y:S01]  /*5c60*/  F2FP.F16.E5M2.UNPACK_B R99, R152.reuse ;  /* 0x00000098ff63723e */ /* 0x080fe200020004ff */
[----:B------:R-:W-:Y:S01]  /*5c70*/  HADD2.F32 R87, -RZ, R89.H0_H0 ;  /* 0x20000059ff577230 */ /* 0x000fe20000004100 */
[----:B------:R-:W-:Y:S01]  /*5c80*/  F2FP.F16.E5M2.UNPACK_B R101, R152.H1 ;  /* 0x00000098ff65723e */ /* 0x000fe200030004ff */
[----:B------:R-:W-:Y:S01]  /*5c90*/  HADD2.F32 R92, -RZ, R91.H1_H1 ;  /* 0x3000005bff5c7230 */ /* 0x000fe20000004100 */
[----:B------:R-:W-:Y:S01]  /*5ca0*/  SHF.L.U32 R199, R176, 0x4, RZ ;  /* 0x00000004b0c77819 */ /* 0x000fe200000006ff */
[----:B------:R-:W-:Y:S01]  /*5cb0*/  HADD2.F32 R96, -RZ, R95.H1_H1 ;  /* 0x3000005fff607230 */ /* 0x000fe20000004100 */
[----:B------:R-:W-:Y:S01]  /*5cc0*/  SHF.L.U32 R207, R175, 0x4, RZ ;  /* 0x00000004afcf7819 */ /* 0x000fe200000006ff */
[----:B------:R-:W-:Y:S01]  /*5cd0*/  HADD2.F32 R100, -RZ, R99.H1_H1 ;  /* 0x30000063ff647230 */ /* 0x000fe20000004100 */
[----:B------:R-:W-:Y:S01]  /*5ce0*/  IADD3 R192, PT, PT, R186, R199, RZ ;  /* 0x000000c7bac07210 */ /* 0x000fe20007ffe0ff */
[----:B------:R-:W-:Y:S01]  /*5cf0*/  HADD2.F32 R90, -RZ, R89.H1_H1 ;  /* 0x30000059ff5a7230 */ /* 0x000fe20000004100 */
[----:B------:R-:W-:Y:S01]  /*5d00*/  SHF.L.U32 R205, R184, 0x4, RZ ;  /* 0x00000004b8cd7819 */ /* 0x000fe200000006ff */
[----:B------:R-:W-:Y:S01]  /*5d10*/  HADD2.F32 R89, -RZ, R91.H0_H0 ;  /* 0x2000005bff597230 */ /* 0x000fe20000004100 */
[-C--:B------:R-:W-:Y:S01]  /*5d20*/  F2FP.F16.E5M2.UNPACK_B R103, R153.reuse ;  /* 0x00000099ff67723e */ /* 0x080fe200020004ff */
[--C-:B------:R-:W-:Y:S01]  /*5d30*/  HADD2.F32 R91, -RZ, R93.reuse.H0_H0 ;  /* 0x2000005dff5b7230 */ /* 0x100fe20000004100 */
[----:B------:R-:W-:Y:S01]  /*5d40*/  IADD3 R194, PT, PT, R205, R192, RZ ;  /* 0x000000c0cdc27210 */ /* 0x000fe20007ffe0ff */
[----:B------:R-:W-:Y:S01]  /*5d50*/  HADD2.F32 R94, -RZ, R93.H1_H1 ;  /* 0x3000005dff5e7230 */ /* 0x000fe20000004100 */
[----:B------:R-:W-:Y:S01]  /*5d60*/  F2FP.F16.E5M2.UNPACK_B R105, R153.H1 ;  /* 0x00000099ff69723e */ /* 0x000fe200030004ff */
[----:B------:R-:W-:Y:S01]  /*5d70*/  HADD2.F32 R93, -RZ, R95.H0_H0 ;  /* 0x2000005fff5d7230 */ /* 0x000fe20000004100 */
[-C--:B------:R-:W-:Y:S01]  /*5d80*/  F2FP.F16.E5M2.UNPACK_B R107, R154.reuse ;  /* 0x0000009aff6b723e */ /* 0x080fe200020004ff */
[----:B------:R-:W-:Y:S01]  /*5d90*/  HADD2.F32 R104, -RZ, R103.H1_H1 ;  /* 0x30000067ff687230 */ /* 0x000fe20000004100 */
[----:B------:R-:W-:Y:S01]  /*5da0*/  F2FP.F16.E5M2.UNPACK_B R109, R154.H1 ;  /* 0x0000009aff6d723e */ /* 0x000fe200030004ff */
[C---:B--2---:R-:W-:Y:S01]  /*5db0*/  FMUL R0, R78.reuse, R4 ;  /* 0x000000044e007220 */ /* 0x044fe20000400000 */
[C---:B-1----:R-:W-:Y:S01]  /*5dc0*/  FMUL R2, R78.reuse, R5 ;  /* 0x000000054e027220 */ /* 0x042fe20000400000 */
[C---:B------:R-:W-:Y:S01]  /*5dd0*/  FMUL R4, R78.reuse, R8 ;  /* 0x000000084e047220 */ /* 0x040fe20000400000 */
[C---:B------:R-:W-:Y:S01]  /*5de0*/  FMUL R5, R78.reuse, R9 ;  /* 0x000000094e057220 */ /* 0x040fe20000400000 */
[C---:B------:R-:W-:Y:S01]  /*5df0*/  FFMA R0, R81.reuse, R82, R0 ;  /* 0x0000005251007223 */ /* 0x040fe20000000000 */
[C---:B------:R-:W-:Y:S01]  /*5e00*/  FFMA R2, R81.reuse, R83, R2 ;  /* 0x0000005351027223 */ /* 0x040fe20000000002 */
[C---:B------:R-:W-:Y:S01]  /*5e10*/  FMUL R8, R78.reuse, R12 ;  /* 0x0000000c4e087220 */ /* 0x040fe20000400000 */
[C---:B------:R-:W-:Y:S01]  /*5e20*/  FMUL R9, R78.reuse, R13 ;  /* 0x0000000d4e097220 */ /* 0x040fe20000400000 */
[C---:B------:R-:W-:Y:S01]  /*5e30*/  FMUL R12, R78.reuse, R16 ;  /* 0x000000104e0c7220 */ /* 0x040fe20000400000 */
[C---:B------:R-:W-:Y:S01]  /*5e40*/  FMUL R13, R78.reuse, R17 ;  /* 0x000000114e0d7220 */ /* 0x040fe20000400000 */
[C---:B------:R-:W-:Y:S01]  /*5e50*/  FMUL R16, R78.reuse, R20 ;  /* 0x000000144e107220 */ /* 0x040fe20000400000 */
[C---:B------:R-:W-:Y:S01]  /*5e60*/  FMUL R17, R78.reuse, R21 ;  /* 0x000000154e117220 */ /* 0x040fe20000400000 */
[C---:B------:R-:W-:Y:S01]  /*5e70*/  FMUL R20, R78.reuse, R24 ;  /* 0x000000184e147220 */ /* 0x040fe20000400000 */
[C---:B------:R-:W-:Y:S01]  /*5e80*/  FMUL R21, R78.reuse, R25 ;  /* 0x000000194e157220 */ /* 0x040fe20000400000 */
[----:B------:R-:W-:Y:S02]  /*5e90*/  HADD2.F32 R108, -RZ, R107.H1_H1 ;  /* 0x3000006bff6c7230 */ /* 0x000fe40000004100 */
[C---:B------:R-:W-:Y:S01]  /*5ea0*/  FMUL R24, R78.reuse, R28 ;  /* 0x0000001c4e187220 */ /* 0x040fe20000400000 */
[C---:B------:R-:W-:Y:S01]  /*5eb0*/  FMUL R25, R78.reuse, R29 ;  /* 0x0000001d4e197220 */ /* 0x040fe20000400000 */
[C---:B------:R-:W-:Y:S01]  /*5ec0*/  FMUL R28, R78.reuse, R32 ;  /* 0x000000204e1c7220 */ /* 0x040fe20000400000 */
[C---:B------:R-:W-:Y:S01]  /*5ed0*/  FMUL R29, R78.reuse, R33 ;  /* 0x000000214e1d7220 */ /* 0x040fe20000400000 */
[C---:B------:R-:W-:Y:S01]  /*5ee0*/  FMUL R32, R78.reuse, R36 ;  /* 0x000000244e207220 */ /* 0x040fe20000400000 */
[----:B------:R-:W-:Y:S01]  /*5ef0*/  F2FP.F16.E5M2.UNPACK_B R111, R155 ;  /* 0x0000009bff6f723e */ /* 0x000fe200020004ff */
[C---:B------:R-:W-:Y:S01]  /*5f00*/  FMUL R33, R78.reuse, R37 ;  /* 0x000000254e217220 */ /* 0x040fe20000400000 */
[C---:B------:R-:W-:Y:S01]  /*5f10*/  FMUL R36, R78.reuse, R40 ;  /* 0x000000284e247220 */ /* 0x040fe20000400000 */
[----:B------:R-:W-:Y:S01]  /*5f20*/  F2FP.F16.E5M2.UNPACK_B R113, R155.H1 ;  /* 0x0000009bff71723e */ /* 0x000fe200030004ff */
[C---:B------:R-:W-:Y:S01]  /*5f30*/  FMUL R37, R78.reuse, R41 ;  /* 0x000000294e257220 */ /* 0x040fe20000400000 */
[----:B------:R-:W-:Y:S02]  /*5f40*/  HADD2.F32 R112, -RZ, R111.H1_H1 ;  /* 0x3000006fff707230 */ /* 0x000fe40000004100 */
        /* <DEDUP_REMOVED lines=26> */
[C---:B------:R-:W-:Y:S01]  /*60f0*/  FFMA R3, R81.reuse, R84, R3 ;  /* 0x0000005451037223 */ /* 0x040fe20000000003 */
[C---:B------:R-:W-:Y:S01]  /*6100*/  FFMA R7, R81.reuse, R86, R7 ;  /* 0x0000005651077223 */ /* 0x040fe20000000007 */
[----:B------:R-:W-:Y:S01]  /*6110*/  F2FP.F16.E5M2.UNPACK_B R131, R160 ;  /* 0x000000a0ff83723e */ /* 0x000fe200020004ff */
[C---:B------:R-:W-:Y:S01]  /*6120*/  FFMA R4, R81.reuse, R85, R4 ;  /* 0x0000005551047223 */ /* 0x040fe20000000004 */
[C---:B------:R-:W-:Y:S01]  /*6130*/  FFMA R5, R81.reuse, R88, R5 ;  /* 0x0000005851057223 */ /* 0x040fe20000000005 */
[----:B------:R-:W-:Y:S01]  /*6140*/  F2FP.F16.E5M2.UNPACK_B R133, R160.H1 ;  /* 0x000000a0ff85723e */ /* 0x000fe200030004ff */
[----:B------:R-:W-:Y:S01]  /*6150*/  FFMA R6, R81, R87, R6 ;  /* 0x0000005751067223 */ /* 0x000fe20000000006 */
[----:B------:R-:W-:Y:S01]  /*6160*/  F2FP.SATFINITE.E5M2.F32.PACK_AB_MERGE_C R195, R7, R3, RZ ;  /* 0x0000000307c3723e */ /* 0x000fe200048060ff */
[----:B------:R-:W-:Y:S02]  /*6170*/  HADD2.F32 R128, -RZ, R127.H1_H1 ;  /* 0x3000007fff807230 */ /* 0x000fe40000004100 */
[----:B------:R-:W-:Y:S01]  /*6180*/  FMUL R11, R78, R11 ;  /* 0x0000000b4e0b7220 */ /* 0x000fe20000400000 */
[----:B------:R-:W-:Y:S01]  /*6190*/  HADD2.F32 R132, -RZ, R131.H1_H1 ;  /* 0x30000083ff847230 */ /* 0x000fe20000004100 */
[----:B------:R-:W-:Y:S01]  /*61a0*/  F2FP.SATFINITE.E5M2.F32.PACK_AB_MERGE_C R200, R2, R0, R195 ;  /* 0x0000000002c8723e */ /* 0x000fe200048060c3 */
[----:B------:R-:W-:Y:S01]  /*61b0*/  FMUL R10, R78, R14 ;  /* 0x0000000e4e0a7220 */ /* 0x000fe20000400000 */
[----:B------:R-:W-:Y:S01]  /*61c0*/  IADD3 R195, PT, PT, R186, R207, RZ ;  /* 0x000000cfbac37210 */ /* 0x000fe20007ffe0ff */
[C---:B------:R-:W-:Y:S01]  /*61d0*/  FFMA R11, R81.reuse, R90, R11 ;  /* 0x0000005a510b7223 */ /* 0x040fe2000000000b */
[C---:B------:R-:W-:Y:S01]  /*61e0*/  FFMA R8, R81.reuse, R89, R8 ;  /* 0x0000005951087223 */ /* 0x040fe20000000008 */
[C---:B------:R-:W-:Y:S01]  /*61f0*/  FFMA R9, R81.reuse, R92, R9 ;  /* 0x0000005c51097223 */ /* 0x040fe20000000009 */
[--C-:B------:R-:W-:Y:S02]  /*6200*/  HADD2.F32 R95, -RZ, R97.reuse.H0_H0 ;  /* 0x20000061ff5f7230 */ /* 0x100fe40000004100 */
[----:B------:R-:W-:Y:S01]  /*6210*/  FFMA R10, R81, R91, R10 ;  /* 0x0000005b510a7223 */ /* 0x000fe2000000000a */
[----:B------:R-:W-:Y:S01]  /*6220*/  F2FP.SATFINITE.E5M2.F32.PACK_AB_MERGE_C R201, R11, R6, RZ ;  /* 0x000000060bc9723e */ /* 0x000fe200048060ff */
[C---:B------:R-:W-:Y:S01]  /*6230*/  FMUL R15, R78.reuse, R15 ;  /* 0x0000000f4e0f7220 */ /* 0x040fe20000400000 */
[----:B------:R-:W-:Y:S02]  /*6240*/  HADD2.F32 R98, -RZ, R97.H1_H1 ;  /* 0x30000061ff627230 */ /* 0x000fe40000004100 */
[C---:B------:R-:W-:Y:S01]  /*6250*/  FMUL R14, R78.reuse, R18 ;  /* 0x000000124e0e7220 */ /* 0x040fe20000400000 */
[----:B------:R-:W-:Y:S01]  /*6260*/  F2FP.SATFINITE.E5M2.F32.PACK_AB_MERGE_C R201, R5, R4, R201 ;  /* 0x0000000405c9723e */ /* 0x000fe200048060c9 */
[----:B------:R-:W-:Y:S02]  /*6270*/  HADD2.F32 R97, -RZ, R99.H0_H0 ;  /* 0x20000063ff617230 */ /* 0x000fe40000004100 */
[C---:B------:R-:W-:Y:S01]  /*6280*/  FFMA R15, R81.reuse, R94, R15 ;  /* 0x0000005e510f7223 */ /* 0x040fe2000000000f */
[C---:B------:R-:W-:Y:S01]  /*6290*/  FFMA R12, R81.reuse, R93, R12 ;  /* 0x0000005d510c7223 */ /* 0x040fe2000000000c */
[----:B------:R-:W-:Y:S01]  /*62a0*/  FFMA R13, R81, R96, R13 ;  /* 0x00000060510d7223 */ /* 0x000fe2000000000d */
[----:B------:R-:W-:Y:S01]  /*62b0*/  F2FP.F16.E5M2.UNPACK_B R135, R161 ;  /* 0x000000a1ff87723e */ /* 0x000fe200020004ff */
[--C-:B------:R-:W-:Y:S01]  /*62c0*/  HADD2.F32 R99, -RZ, R101.reuse.H0_H0 ;  /* 0x20000065ff637230 */ /* 0x100fe20000004100 */
[----:B------:R-:W-:Y:S01]  /*62d0*/  F2FP.SATFINITE.E5M2.F32.PACK_AB_MERGE_C R202, R15, R10, RZ ;  /* 0x0000000a0fca723e */ /* 0x000fe200048060ff */
[----:B------:R-:W-:Y:S01]  /*62e0*/  FFMA R14, R81, R95, R14 ;  /* 0x0000005f510e7223 */ /* 0x000fe2000000000e */
[C---:B------:R-:W-:Y:S01]  /*62f0*/  FMUL R19, R78.reuse, R19 ;  /* 0x000000134e137220 */ /* 0x040fe20000400000 */
[----:B------:R-:W-:Y:S01]  /*6300*/  HADD2.F32 R102, -RZ, R101.H1_H1 ;  /* 0x30000065ff667230 */ /* 0x000fe20000004100 */
[----:B------:R-:W-:Y:S01]  /*6310*/  F2FP.SATFINITE.E5M2.F32.PACK_AB_MERGE_C R202, R9, R8, R202 ;  /* 0x0000000809ca723e */ /* 0x000fe200048060ca */
[----:B------:R-:W-:Y:S02]  /*6320*/  HADD2.F32 R101, -RZ, R103.H0_H0 ;  /* 0x20000067ff657230 */ /* 0x000fe40000004100 */
[C---:B------:R-:W-:Y:S01]  /*6330*/  FFMA R19, R81.reuse, R98, R19 ;  /* 0x0000006251137223 */ /* 0x040fe20000000013 */
[C---:B------:R-:W-:Y:S01]  /*6340*/  FFMA R16, R81.reuse, R97, R16 ;  /* 0x0000006151107223 */ /* 0x040fe20000000010 */
[----:B------:R-:W-:Y:S01]  /*6350*/  FFMA R17, R81, R100, R17 ;  /* 0x0000006451117223 */ /* 0x000fe20000000011 */
[----:B------:R-:W-:Y:S02]  /*6360*/  HADD2.F32 R136, -RZ, R135.H1_H1 ;  /* 0x30000087ff887230 */ /* 0x000fe40000004100 */
[C---:B------:R-:W-:Y:S01]  /*6370*/  FMUL R18, R78.reuse, R22 ;  /* 0x000000164e127220 */ /* 0x040fe20000400000 */
[----:B------:R-:W-:Y:S01]  /*6380*/  F2FP.F16.E5M2.UNPACK_B R137, R161.H1 ;  /* 0x000000a1ff89723e */ /* 0x000fe200030004ff */
[C---:B------:R-:W-:Y:S01]  /*6390*/  FMUL R23, R78.reuse, R23 ;  /* 0x000000174e177220 */ /* 0x040fe20000400000 */
[--C-:B------:R-:W-:Y:S01]  /*63a0*/  HADD2.F32 R103, -RZ, R105.reuse.H0_H0 ;  /* 0x20000069ff677230 */ /* 0x100fe20000004100 */
[----:B------:R-:W-:Y:S01]  /*63b0*/  F2FP.SATFINITE.E5M2.F32.PACK_AB_MERGE_C R203, R19, R14, RZ ;  /* 0x0000000e13cb723e */ /* 0x000fe200048060ff */
[C---:B------:R-:W-:Y:S01]  /*63c0*/  FFMA R18, R81.reuse, R99, R18 ;  /* 0x0000006351127223 */ /* 0x040fe20000000012 */
[C---:B------:R-:W-:Y:S01]  /*63d0*/  FFMA R23, R81.reuse, R102, R23 ;  /* 0x0000006651177223 */ /* 0x040fe20000000017 */
[----:B------:R-:W-:Y:S01]  /*63e0*/  FFMA R20, R81, R101, R20 ;  /* 0x0000006551147223 */ /* 0x000fe20000000014 */
[----:B------:R-:W-:Y:S01]  /*63f0*/  F2FP.F16.E5M2.UNPACK_B R139, R162 ;  /* 0x000000a2ff8b723e */ /* 0x000fe200020004ff */
[----:B------:R-:W-:Y:S01]  /*6400*/  HADD2.F32 R106, -RZ, R105.H1_H1 ;  /* 0x30000069ff6a7230 */ /* 0x000fe20000004100 */
[----:B------:R-:W-:Y:S01]  /*6410*/  F2FP.SATFINITE.E5M2.F32.PACK_AB_MERGE_C R203, R13, R12, R203 ;  /* 0x0000000c0dcb723e */ /* 0x000fe200048060cb */
[----:B------:R-:W-:Y:S01]  /*6420*/  FFMA R21, R81, R104, R21 ;  /* 0x0000006851157223 */ /* 0x000fe20000000015 */
[----:B------:R-:W-:Y:S01]  /*6430*/  F2FP.SATFINITE.E5M2.F32.PACK_AB_MERGE_C R208, R23, R18, RZ ;  /* 0x0000001217d0723e */ /* 0x000fe200048060ff */
[----:B------:R-:W-:Y:S02]  /*6440*/  HADD2.F32 R105, -RZ, R107.H0_H0 ;  /* 0x2000006bff697230 */ /* 0x000fe40000004100 */
[C---:B------:R-:W-:Y:S01]  /*6450*/  FMUL R22, R78.reuse, R26 ;  /* 0x0000001a4e167220 */ /* 0x040fe20000400000 */
[----:B------:R1:W-:Y:S01]  /*6460*/  STS.128 [R172+UR49+0x8200], R200 ;  /* 0x008200c8ac007988 */ /* 0x0003e20008000c31 */
[----:B------:R-:W-:Y:S01]  /*6470*/  F2FP.SATFINITE.E5M2.F32.PACK_AB_MERGE_C R208, R17, R16, R208 ;  /* 0x0000001011d0723e */ /* 0x000fe200048060d0 */
[----:B------:R-:W-:Y:S02]  /*6480*/  HADD2.F32 R140, -RZ, R139.H1_H1 ;  /* 0x3000008bff8c7230 */ /* 0x000fe40000004100 */
[C---:B------:R-:W-:Y:S01]  /*6490*/  FFMA R22, R81.reuse, R103, R22 ;  /* 0x0000006751167223 */ /* 0x040fe20000000016 */
[C---:B------:R-:W-:Y:S01]  /*64a0*/  FMUL R27, R78.reuse, R27 ;  /* 0x0000001b4e1b7220 */ /* 0x040fe20000400000 */
[--C-:B------:R-:W-:Y:S02]  /*64b0*/  HADD2.F32 R107, -RZ, R109.reuse.H0_H0 ;  /* 0x2000006dff6b7230 */ /* 0x100fe40000004100 */
[C---:B------:R-:W-:Y:S01]  /*64c0*/  FMUL R26, R78.reuse, R30 ;  /* 0x0000001e4e1a7220 */ /* 0x040fe20000400000 */
[----:B------:R-:W-:Y:S02]  /*64d0*/  HADD2.F32 R110, -RZ, R109.H1_H1 ;  /* 0x3000006dff6e7230 */ /* 0x000fe40000004100 */
[C---:B------:R-:W-:Y:S01]  /*64e0*/  FFMA R27, R81.reuse, R106, R27 ;  /* 0x0000006a511b7223 */ /* 0x040fe2000000001b */
[C---:B------:R-:W-:Y:S01]  /*64f0*/  FFMA R24, R81.reuse, R105, R24 ;  /* 0x0000006951187223 */ /* 0x040fe20000000018 */
[----:B------:R-:W-:Y:S01]  /*6500*/  FFMA R25, R81, R108, R25 ;  /* 0x0000006c51197223 */ /* 0x000fe20000000019 */
[----:B------:R-:W-:Y:S01]  /*6510*/  F2FP.F16.E5M2.UNPACK_B R141, R162.H1 ;  /* 0x000000a2ff8d723e */ /* 0x000fe200030004ff */
[----:B------:R-:W-:Y:S01]  /*6520*/  HADD2.F32 R109, -RZ, R111.H0_H0 ;  /* 0x2000006fff6d7230 */ /* 0x000fe20000004100 */
[----:B------:R-:W-:Y:S01]  /*6530*/  F2FP.SATFINITE.E5M2.F32.PACK_AB_MERGE_C R209, R27, R22, RZ ;  /* 0x000000161bd1723e */ /* 0x000fe200048060ff */
[----:B------:R-:W-:Y:S01]  /*6540*/  FFMA R26, R81, R107, R26 ;  /* 0x0000006b511a7223 */ /* 0x000fe2000000001a */
[C---:B------:R-:W-:Y:S01]  /*6550*/  FMUL R31, R78.reuse, R31 ;  /* 0x0000001f4e1f7220 */ /* 0x040fe20000400000 */
[--C-:B------:R-:W-:Y:S01]  /*6560*/  HADD2.F32 R111, -RZ, R113.reuse.H0_H0 ;  /* 0x20000071ff6f7230 */ /* 0x100fe20000004100 */
[----:B------:R-:W-:Y:S01]  /*6570*/  F2FP.SATFINITE.E5M2.F32.PACK_AB_MERGE_C R209, R21, R20, R209 ;  /* 0x0000001415d1723e */ /* 0x000fe200048060d1 */
[----:B------:R-:W-:Y:S02]  /*6580*/  HADD2.F32 R114, -RZ, R113.H1_H1 ;  /* 0x30000071ff727230 */ /* 0x000fe40000004100 */
[C---:B------:R-:W-:Y:S01]  /*6590*/  FFMA R31, R81.reuse, R110, R31 ;  /* 0x0000006e511f7223 */ /* 0x040fe2000000001f */
[C---:B------:R-:W-:Y:S01]  /*65a0*/  FFMA R28, R81.reuse, R109, R28 ;  /* 0x0000006d511c7223 */ /* 0x040fe2000000001c */
[----:B------:R-:W-:Y:S01]  /*65b0*/  FFMA R29, R81, R112, R29 ;  /* 0x00000070511d7223 */ /* 0x000fe2000000001d */
[----:B------:R-:W-:Y:S02]  /*65c0*/  HADD2.F32 R113, -RZ, R115.H0_H0 ;  /* 0x20000073ff717230 */ /* 0x000fe40000004100 */
[C---:B------:R-:W-:Y:S01]  /*65d0*/  FMUL R30, R78.reuse, R34 ;  /* 0x000000224e1e7220 */ /* 0x040fe20000400000 */
[----:B------:R-:W-:Y:S01]  /*65e0*/  F2FP.F16.E5M2.UNPACK_B R143, R163 ;  /* 0x000000a3ff8f723e */ /* 0x000fe200020004ff */
[C---:B------:R-:W-:Y:S01]  /*65f0*/  FMUL R35, R78.reuse, R35 ;  /* 0x000000234e237220 */ /* 0x040fe20000400000 */
[----:B------:R-:W-:Y:S01]  /*6600*/  HADD2.F32 R115, -RZ, R117.H0_H0 ;  /* 0x20000075ff737230 */ /* 0x000fe20000004100 */
[----:B------:R-:W-:Y:S01]  /*6610*/  F2FP.SATFINITE.E5M2.F32.PACK_AB_MERGE_C R210, R31, R26, RZ ;  /* 0x0000001a1fd2723e */ /* 0x000fe200048060ff */
[C---:B------:R-:W-:Y:S01]  /*6620*/  FFMA R30, R81.reuse, R111, R30 ;  /* 0x0000006f511e7223 */ /* 0x040fe2000000001e */
[C---:B------:R-:W-:Y:S01]  /*6630*/  FFMA R35, R81.reuse, R114, R35 ;  /* 0x0000007251237223 */ /* 0x040fe20000000023 */
[C---:B------:R-:W-:Y:S01]  /*6640*/  FFMA R32, R81.reuse, R113, R32 ;  /* 0x0000007151207223 */ /* 0x040fe20000000020 */
[----:B------:R-:W-:Y:S01]  /*6650*/  F2FP.F16.E5M2.UNPACK_B R145, R163.H1 ;  /* 0x000000a3ff91723e */ /* 0x000fe200030004ff */
[----:B------:R-:W-:Y:S01]  /*6660*/  FFMA R33, R81, R116, R33 ;  /* 0x0000007451217223 */ /* 0x000fe20000000021 */
[----:B------:R-:W-:Y:S01]  /*6670*/  F2FP.SATFINITE.E5M2.F32.PACK_AB_MERGE_C R210, R25, R24, R210 ;  /* 0x0000001819d2723e */ /* 0x000fe200048060d2 */
[----:B------:R-:W-:Y:S01]  /*6680*/  HADD2.F32 R144, -RZ, R143.H1_H1 ;  /* 0x3000008fff907230 */ /* 0x000fe20000004100 */
[----:B------:R-:W-:Y:S01]  /*6690*/  F2FP.SATFINITE.E5M2.F32.PACK_AB_MERGE_C R211, R35, R30, RZ ;  /* 0x0000001e23d3723e */ /* 0x000fe200048060ff */
[----:B------:R-:W-:Y:S02]  /*66a0*/  HADD2.F32 R118, -RZ, R117.H1_H1 ;  /* 0x30000075ff767230 */ /* 0x000fe40000004100 */
[C---:B------:R-:W-:Y:S01]  /*66b0*/  FMUL R34, R78.reuse, R38 ;  /* 0x000000264e227220 */ /* 0x040fe20000400000 */
[----:B------:R-:W-:Y:S01]  /*66c0*/  HADD2.F32 R117, -RZ, R119.H0_H0 ;  /* 0x20000077ff757230 */ /* 0x000fe20000004100 */
[----:B------:R-:W-:Y:S01]  /*66d0*/  F2FP.SATFINITE.E5M2.F32.PACK_AB_MERGE_C R211, R29, R28, R211 ;  /* 0x0000001c1dd3723e */ /* 0x000fe200048060d3 */
[C---:B------:R-:W-:Y:S01]  /*66e0*/  FMUL R39, R78.reuse, R39 ;  /* 0x000000274e277220 */ /* 0x040fe20000400000 */
[--C-:B------:R-:W-:Y:S02]  /*66f0*/  HADD2.F32 R119, -RZ, R121.reuse.H0_H0 ;  /* 0x20000079ff777230 */ /* 0x100fe40000004100 */
[C---:B------:R-:W-:Y:S01]  /*6700*/  FFMA R34, R81.reuse, R115, R34 ;  /* 0x0000007351227223 */ /* 0x040fe20000000022 */
[----:B------:R-:W-:Y:S01]  /*6710*/  HADD2.F32 R122, -RZ, R121.H1_H1 ;  /* 0x30000079ff7a7230 */ /* 0x000fe20000004100 */
[----:B------:R1:W-:Y:S01]  /*6720*/  STS.128 [R192+0x8010], R208 ;  /* 0x008010d0c0007388 */ /* 0x0003e20000000c00 */
[----:B------:R-:W-:Y:S02]  /*6730*/  HADD2.F32 R121, -RZ, R123.H0_H0 ;  /* 0x2000007bff797230 */ /* 0x000fe40000004100 */
[C---:B------:R-:W-:Y:S01]  /*6740*/  FFMA R39, R81.reuse, R118, R39 ;  /* 0x0000007651277223 */ /* 0x040fe20000000027 */
[C---:B------:R-:W-:Y:S01]  /*6750*/  FFMA R36, R81.reuse, R117, R36 ;  /* 0x0000007551247223 */ /* 0x040fe20000000024 */
[----:B------:R-:W-:Y:S01]  /*6760*/  FFMA R37, R81, R120, R37 ;  /* 0x0000007851257223 */ /* 0x000fe20000000025 */
[C---:B------:R-:W-:Y:S01]  /*6770*/  FMUL R38, R78.reuse, R42 ;  /* 0x0000002a4e267220 */ /* 0x040fe20000400000 */
[----:B------:R-:W-:Y:S01]  /*6780*/  ISETP.NE.AND P0, PT, R189, RZ, PT ;  /* 0x000000ffbd00720c */ /* 0x000fe20003f05270 */
[C---:B------:R-:W-:Y:S01]  /*6790*/  FMUL R43, R78.reuse, R43 ;  /* 0x0000002b4e2b7220 */ /* 0x040fe20000400000 */
[--C-:B------:R-:W-:Y:S01]  /*67a0*/  HADD2.F32 R123, -RZ, R125.reuse.H0_H0 ;  /* 0x2000007dff7b7230 */ /* 0x100fe20000004100 */
[----:B------:R-:W-:Y:S01]  /*67b0*/  F2FP.SATFINITE.E5M2.F32.PACK_AB_MERGE_C R212, R39, R34, RZ ;  /* 0x0000002227d4723e */ /* 0x000fe200048060ff */
[C---:B------:R-:W-:Y:S01]  /*67c0*/  FFMA R38, R81.reuse, R119, R38 ;  /* 0x0000007751267223 */ /* 0x040fe20000000026 */
[C---:B------:R-:W-:Y:S01]  /*67d0*/  FFMA R43, R81.reuse, R122, R43 ;  /* 0x0000007a512b7223 */ /* 0x040fe2000000002b */
[----:B------:R-:W-:Y:S01]  /*67e0*/  FFMA R40, R81, R121, R40 ;  /* 0x0000007951287223 */ /* 0x000fe20000000028 */
[----:B------:R-:W-:Y:S01]  /*67f0*/  F2FP.SATFINITE.E5M2.F32.PACK_AB_MERGE_C R212, R33, R32, R212 ;  /* 0x0000002021d4723e */ /* 0x000fe200048060d4 */
[----:B------:R-:W-:Y:S01]  /*6800*/  FFMA R41, R81, R124, R41 ;  /* 0x0000007c51297223 */ /* 0x000fe20000000029 */
[----:B------:R-:W-:Y:S01]  /*6810*/  HADD2.F32 R126, -RZ, R125.H1_H1 ;  /* 0x3000007dff7e7230 */ /* 0x000fe20000004100 */
[----:B------:R-:W-:Y:S01]  /*6820*/  F2FP.SATFINITE.E5M2.F32.PACK_AB_MERGE_C R213, R43, R38, RZ ;  /* 0x000000262bd5723e */ /* 0x000fe200048060ff */
[----:B------:R-:W-:Y:S02]  /*6830*/  HADD2.F32 R125, -RZ, R127.H0_H0 ;  /* 0x2000007fff7d7230 */ /* 0x000fe40000004100 */
[C---:B------:R-:W-:Y:S01]  /*6840*/  FMUL R42, R78.reuse, R46 ;  /* 0x0000002e4e2a7220 */ /* 0x040fe20000400000 */
[----:B------:R-:W-:Y:S01]  /*6850*/  FMUL R47, R78, R47 ;  /* 0x0000002f4e2f7220 */ /* 0x000fe20000400000 */
[--C-:B------:R-:W-:Y:S01]  /*6860*/  HADD2.F32 R127, -RZ, R129.reuse.H0_H0 ;  /* 0x20000081ff7f7230 */ /* 0x100fe20000004100 */
[----:B------:R-:W-:Y:S01]  /*6870*/  F2FP.SATFINITE.E5M2.F32.PACK_AB_MERGE_C R213, R37, R36, R213 ;  /* 0x0000002425d5723e */ /* 0x000fe200048060d5 */
[C---:B------:R-:W-:Y:S01]  /*6880*/  FFMA R42, R81.reuse, R123, R42 ;  /* 0x0000007b512a7223 */ /* 0x040fe2000000002a */
[C---:B------:R-:W-:Y:S01]  /*6890*/  FFMA R47, R81.reuse, R126, R47 ;  /* 0x0000007e512f7223 */ /* 0x040fe2000000002f */
[C---:B------:R-:W-:Y:S01]  /*68a0*/  FFMA R44, R81.reuse, R125, R44 ;  /* 0x0000007d512c7223 */ /* 0x040fe2000000002c */
[----:B------:R-:W-:Y:S01]  /*68b0*/  ISETP.NE.AND P6, PT, R198, RZ, PT ;  /* 0x000000ffc600720c */ /* 0x000fe20003fc5270 */
[----:B------:R-:W-:Y:S01]  /*68c0*/  FFMA R45, R81, R128, R45 ;  /* 0x00000080512d7223 */ /* 0x000fe2000000002d */
[----:B------:R-:W-:Y:S01]  /*68d0*/  HADD2.F32 R130, -RZ, R129.H1_H1 ;  /* 0x30000081ff827230 */ /* 0x000fe20000004100 */
[----:B------:R-:W-:Y:S01]  /*68e0*/  F2FP.SATFINITE.E5M2.F32.PACK_AB_MERGE_C R214, R47, R42, RZ ;  /* 0x0000002a2fd6723e */ /* 0x000fe200048060ff */
[----:B------:R-:W-:Y:S02]  /*68f0*/  HADD2.F32 R129, -RZ, R131.H0_H0 ;  /* 0x20000083ff817230 */ /* 0x000fe40000004100 */
[C---:B------:R-:W-:Y:S01]  /*6900*/  FMUL R46, R78.reuse, R50 ;  /* 0x000000324e2e7220 */ /* 0x040fe20000400000 */
[C---:B------:R-:W-:Y:S01]  /*6910*/  FMUL R51, R78.reuse, R51 ;  /* 0x000000334e337220 */ /* 0x040fe20000400000 */
[--C-:B------:R-:W-:Y:S02]  /*6920*/  HADD2.F32 R131, -RZ, R133.reuse.H0_H0 ;  /* 0x20000085ff837230 */ /* 0x100fe40000004100 */
[C---:B------:R-:W-:Y:S01]  /*6930*/  FMUL R50, R78.reuse, R54 ;  /* 0x000000364e327220 */ /* 0x040fe20000400000 */
[C---:B------:R-:W-:Y:S01]  /*6940*/  FFMA R46, R81.reuse, R127, R46 ;  /* 0x0000007f512e7223 */ /* 0x040fe2000000002e */
[----:B------:R-:W-:Y:S02]  /*6950*/  HADD2.F32 R134, -RZ, R133.H1_H1 ;  /* 0x30000085ff867230 */ /* 0x000fe40000004100 */
[C---:B------:R-:W-:Y:S01]  /*6960*/  FFMA R51, R81.reuse, R130, R51 ;  /* 0x0000008251337223 */ /* 0x040fe20000000033 */
[----:B------:R-:W-:Y:S02]  /*6970*/  HADD2.F32 R133, -RZ, R135.H0_H0 ;  /* 0x20000087ff857230 */ /* 0x000fe40000004100 */
[C---:B------:R-:W-:Y:S01]  /*6980*/  FMUL R55, R78.reuse, R55 ;  /* 0x000000374e377220 */ /* 0x040fe20000400000 */
[C---:B------:R-:W-:Y:S01]  /*6990*/  FFMA R48, R81.reuse, R129, R48 ;  /* 0x0000008151307223 */ /* 0x040fe20000000030 */
[C---:B------:R-:W-:Y:S01]  /*69a0*/  FFMA R49, R81.reuse, R132, R49 ;  /* 0x0000008451317223 */ /* 0x040fe20000000031 */
[--C-:B------:R-:W-:Y:S02]  /*69b0*/  HADD2.F32 R135, -RZ, R137.reuse.H0_H0 ;  /* 0x20000089ff877230 */ /* 0x100fe40000004100 */
[C---:B------:R-:W-:Y:S01]  /*69c0*/  FFMA R50, R81.reuse, R131, R50 ;  /* 0x0000008351327223 */ /* 0x040fe20000000032 */
[----:B------:R-:W-:Y:S02]  /*69d0*/  HADD2.F32 R138, -RZ, R137.H1_H1 ;  /* 0x30000089ff8a7230 */ /* 0x000fe40000004100 */
[C---:B------:R-:W-:Y:S01]  /*69e0*/  FMUL R54, R78.reuse, R58 ;  /* 0x0000003a4e367220 */ /* 0x040fe20000400000 */
[----:B------:R-:W-:Y:S02]  /*69f0*/  HADD2.F32 R137, -RZ, R139.H0_H0 ;  /* 0x2000008bff897230 */ /* 0x000fe40000004100 */
[C---:B------:R-:W-:Y:S01]  /*6a00*/  FFMA R55, R81.reuse, R134, R55 ;  /* 0x0000008651377223 */ /* 0x040fe20000000037 */
        /* <DEDUP_REMOVED lines=16> */
[----:B------:R-:W-:Y:S01]  /*6b10*/  FFMA R63, R81, R142, R63 ;  /* 0x0000008e513f7223 */ /* 0x000fe2000000003f */
[----:B------:R-:W-:Y:S01]  /*6b20*/  FMUL R67, R78, R67 ;  /* 0x000000434e437220 */ /* 0x000fe20000400000 */
[----:B------:R-:W-:Y:S01]  /*6b30*/  F2FP.SATFINITE.E5M2.F32.PACK_AB_MERGE_C R215, R51, R46, RZ ;  /* 0x0000002e33d7723e */ /* 0x000fe200048060ff */
[C---:B------:R-:W-:Y:S01]  /*6b40*/  FFMA R60, R81.reuse, R141, R60 ;  /* 0x0000008d513c7223 */ /* 0x040fe2000000003c */
[C---:B------:R-:W-:Y:S01]  /*6b50*/  FFMA R61, R81.reuse, R144, R61 ;  /* 0x00000090513d7223 */ /* 0x040fe2000000003d */
[C---:B------:R-:W-:Y:S01]  /*6b60*/  FFMA R62, R81.reuse, R143, R62 ;  /* 0x0000008f513e7223 */ /* 0x040fe2000000003e */
[----:B------:R-:W-:Y:S01]  /*6b70*/  FFMA R67, R81, R146, R67 ;  /* 0x0000009251437223 */ /* 0x000fe20000000043 */
[----:B------:R-:W-:Y:S02]  /*6b80*/  F2FP.SATFINITE.E5M2.F32.PACK_AB_MERGE_C R214, R41, R40, R214 ;  /* 0x0000002829d6723e */ /* 0x000fe400048060d6 */
[----:B------:R-:W-:Y:S02]  /*6b90*/  F2FP.SATFINITE.E5M2.F32.PACK_AB_MERGE_C R215, R45, R44, R215 ;  /* 0x0000002c2dd7723e */ /* 0x000fe400048060d7 */
[----:B------:R-:W-:Y:S02]  /*6ba0*/  F2FP.SATFINITE.E5M2.F32.PACK_AB_MERGE_C R216, R55, R50, RZ ;  /* 0x0000003237d8723e */ /* 0x000fe400048060ff */
[----:B------:R-:W-:Y:S01]  /*6bb0*/  F2FP.SATFINITE.E5M2.F32.PACK_AB_MERGE_C R217, R59, R54, RZ ;  /* 0x000000363bd9723e */ /* 0x000fe200048060ff */
[----:B------:R1:W-:Y:S01]  /*6bc0*/  STS.128 [R195+0x8020], R212 ;  /* 0x008020d4c3007388 */ /* 0x0003e20000000c00 */
[----:B------:R-:W-:Y:S02]  /*6bd0*/  F2FP.SATFINITE.E5M2.F32.PACK_AB_MERGE_C R218, R63, R58, RZ ;  /* 0x0000003a3fda723e */ /* 0x000fe400048060ff */
[----:B------:R-:W-:Y:S02]  /*6be0*/  F2FP.SATFINITE.E5M2.F32.PACK_AB_MERGE_C R219, R67, R62, RZ ;  /* 0x0000003e43db723e */ /* 0x000fe400048060ff */
[----:B------:R-:W-:Y:S02]  /*6bf0*/  F2FP.SATFINITE.E5M2.F32.PACK_AB_MERGE_C R216, R49, R48, R216 ;  /* 0x0000003031d8723e */ /* 0x000fe400048060d8 */
[----:B------:R-:W-:Y:S02]  /*6c00*/  F2FP.SATFINITE.E5M2.F32.PACK_AB_MERGE_C R217, R53, R52, R217 ;  /* 0x0000003435d9723e */ /* 0x000fe400048060d9 */
[----:B------:R-:W-:Y:S02]  /*6c10*/  F2FP.SATFINITE.E5M2.F32.PACK_AB_MERGE_C R218, R57, R56, R218 ;  /* 0x0000003839da723e */ /* 0x000fe400048060da */
[----:B------:R-:W-:Y:S02]  /*6c20*/  F2FP.SATFINITE.E5M2.F32.PACK_AB_MERGE_C R219, R61, R60, R219 ;  /* 0x0000003c3ddb723e */ /* 0x000fe400048060db */
[----:B------:R-:W-:Y:S02]  /*6c30*/  LEA R204, R181, UR49, 0x3 ;  /* 0x00000031b5cc7c11 */ /* 0x000fe4000f8e18ff */
[----:B------:R-:W-:Y:S01]  /*6c40*/  @P6 SHF.L.U32 R221, R180, 0x1f, RZ ;  /* 0x0000001fb4dd6819 */ /* 0x000fe200000006ff */
[----:B------:R1:W-:Y:S01]  /*6c50*/  STS.128 [R194+0x8010], R216 ;  /* 0x008010d8c2007388 */ /* 0x0003e20000000c00 */
[----:B------:R-:W-:Y:S01]  /*6c60*/  @!PT LDS RZ, [RZ] ;  /* 0x00000000fffff984 */ /* 0x000fe20000000800 */
[----:B------:R-:W-:Y:S01]  /*6c70*/  @!PT LDS RZ, [RZ] ;  /* 0x00000000fffff984 */ /* 0x000fe20000000800 */
[----:B------:R-:W-:Y:S01]  /*6c80*/  @!PT LDS RZ, [RZ] ;  /* 0x00000000fffff984 */ /* 0x000fe20000000800 */
[----:B------:R-:W-:Y:S01]  /*6c90*/  @!PT LDS RZ, [RZ] ;  /* 0x00000000fffff984 */ /* 0x000fe20000000800 */
[----:B------:R2:W-:Y:S07]  /*6ca0*/  MEMBAR.ALL.CTA ;  /* 0x0000000000007992 */ /* 0x0005ee0000008000 */
[----:B--2---:R-:W2:Y:S02]  /*6cb0*/  FENCE.VIEW.ASYNC.S ;  /* 0x00000000000073c6 */ /* 0x004ea40000000000 */
[----:B--2---:R-:W-:Y:S06]  /*6cc0*/  BAR.SYNC.DEFER_BLOCKING 0x1, 0x80 ;  /* 0x0042000000007b1d */ /* 0x004fec0000010000 */
[----:B------:R-:W-:Y:S05]  /*6cd0*/  @P0 BRA `(.L_x_97) ;  /* 0x0000000000280947 */ /* 0x000fea0003800000 */
[----:B------:R-:W-:Y:S02]  /*6ce0*/  UIADD3 UR4, UPT, UPT, UR49, 0x8200, URZ ;  /* 0x0000820031047890 */ /* 0x000fe4000fffe0ff */
[----:B------:R-:W-:Y:S01]  /*6cf0*/  UIADD3 UR6, UP0, UPT, UR52, 0x680, URZ ;  /* 0x0000068034067890 */ /* 0x000fe2000ff1e0ff */
[----:B------:R-:W-:Y:S03]  /*6d00*/  UMOV UR43, UR36 ;  /* 0x00000024002b7c82 */ /* 0x000fe60008000000 */
[----:B------:R-:W-:Y:S01]  /*6d10*/  MOV R188, UR4 ;  /* 0x0000000400bc7c02 */ /* 0x000fe20008000f00 */
[----:B------:R-:W-:Y:S03]  /*6d20*/  UIADD3.X UR7, UPT, UPT, URZ, UR53, URZ, UP0, !UPT ;  /* 0x00000035ff077290 */ /* 0x000fe600087fe4ff */
[----:B------:R-:W-:Y:S11]  /*6d30*/  R2UR UR40, R188 ;  /* 0x00000000bc2872ca */ /* 0x000ff600000e0000 */
[----:B------:R-:W-:Y:S02]  /*6d40*/  @!UPT UIADD3 URZ, UPT, UPT, URZ, URZ, URZ ;  /* 0x000000fffffff290 */ /* 0x000fe4000fffe0ff */
[----:B------:R2:W-:Y:S01]  /*6d50*/  UTMASTG.3D [UR40], [UR6] ;  /* 0x00000028060073b5 */ /* 0x0005e20008010000 */
[----:B------:R0:W-:Y:S01]  /*6d60*/  UTMACMDFLUSH ;  /* 0x00000000000079b7 */ /* 0x0001e20000000000 */
[----:B--2---:R-:W-:Y:S04]  /*6d70*/  DEPBAR.LE SB0, 0x1 ;  /* 0x000080400000791a */ /* 0x004fe80000000000 */
.L_x_97:
[----:B------:R-:W-:Y:S05]  /*6d80*/  BSYNC.RECONVERGENT B0 ;  /* 0x0000000000007941 */ /* 0x000fea0003800200 */
.L_x_96:
[----:B------:R-:W-:Y:S06]  /*6d90*/  BAR.SYNC.DEFER_BLOCKING 0x1, 0x80 ;  /* 0x0042000000007b1d */ /* 0x000fec0000010000 */
[----:B------:R-:W2:Y:S01]  /*6da0*/  @P6 SYNCS.PHASECHK.TRANS64.TRYWAIT P0, [R204+URZ+0x30], R221 ;  /* 0x000030ddcc0065a7 */ /* 0x000ea200080011ff */
[----:B------:R-:W-:Y:S01]  /*6db0*/  BSSY B1, `(.L_x_98) ;  /* 0x0000023000017945 */ /* 0x000fe20003800000 */
[----:B--2---:R-:W-:Y:S03]  /*6dc0*/  @P6 SEL R196, RZ, 0x1, !P0 ;  /* 0x00000001ffc46807 */ /* 0x004fe60004000000 */
[----:B------:R-:W-:Y:S05]  /*6dd0*/  @!P6 BRA `(.L_x_99) ;  /* 0x000000000080e947 */ /* 0x000fea0003800000 */
[----:B------:R-:W-:Y:S01]  /*6de0*/  ISETP.NE.AND P1, PT, R197, RZ, PT ;  /* 0x000000ffc500720c */ /* 0x000fe20003f25270 */
[----:B------:R-:W-:Y:S01]  /*6df0*/  BSSY B0, `(.L_x_100) ;  /* 0x000000a000007945 */ /* 0x000fe20003800000 */
[----:B------:R-:W-:Y:S11]  /*6e00*/  ISETP.NE.AND P0, PT, R196, RZ, PT ;  /* 0x000000ffc400720c */ /* 0x000ff60003f05270 */
[----:B------:R-:W-:Y:S04]  /*6e10*/  @P1 IMAD R0, R181, 0x2000, R186 ;  /* 0x00002000b5001824 */ /* 0x000fe800078e02ba */
[C---:B------:R-:W-:Y:S01]  /*6e20*/  @P1 IMAD.IADD R6, R0.reuse, 0x1, R199 ;  /* 0x0000000100061824 */ /* 0x040fe200078e02c7 */
[----:B------:R-:W-:Y:S03]  /*6e30*/  @P1 IADD3 R4, PT, PT, R0, R207, RZ ;  /* 0x000000cf00041210 */ /* 0x000fe60007ffe0ff */
[----:B------:R-:W-:Y:S01]  /*6e40*/  @P1 IMAD.IADD R2, R205, 0x1, R6 ;  /* 0x00000001cd021824 */ /* 0x000fe200078e0206 */
[----:B------:R-:W-:Y:S06]  /*6e50*/  @P0 BRA `(.L_x_101) ;  /* 0x00000000000c0947 */ /* 0x000fec0003800000 */
[----:B------:R-:W-:Y:S04]  /*6e60*/  SHF.L.U32 R3, R180, 0x1f, RZ ;  /* 0x0000001fb4037819 */ /* 0x000fe800000006ff */
[----:B------:R-:W2:Y:S02]  /*6e70*/  SYNCS.PHASECHK.TRANS64.TRYWAIT P0, [R204+URZ+0x30], R3 ;  /* 0x00003003cc0075a7 */ /* 0x000ea400080011ff */
[----:B--2---:R-:W-:Y:S05]  /*6e80*/  @!P0 BRA `(.L_x_102) ;  /* 0x0000004800b48947 */ /* 0x004fea0003800000 */
.L_x_101:
[----:B------:R-:W-:Y:S05]  /*6e90*/  BSYNC B0 ;  /* 0x0000000000007941 */ /* 0x000fea0003800000 */
.L_x_100:
[----:B------:R-:W-:Y:S01]  /*6ea0*/  ISETP.NE.AND P0, PT, R197, RZ, PT ;  /* 0x000000ffc500720c */ /* 0x000fe20003f05270 */
[----:B--2---:R-:W-:Y:S02]  /*6eb0*/  VIADD R204, R204, 0x50 ;  /* 0x00000050cccc7836 */ /* 0x004fe40000000000 */
[----:B------:R-:W-:Y:S02]  /*6ec0*/  IMAD.U32 R3, RZ, RZ, UR37 ;  /* 0x00000025ff037e24 */ /* 0x000fe4000f8e00ff */
[----:B------:R-:W-:Y:S03]  /*6ed0*/  VIADD R181, R181, 0x1 ;  /* 0x00000001b5b57836 */ /* 0x000fe60000000000 */
[----:B------:R-:W-:Y:S05]  /*6ee0*/  PRMT R3, R3, 0x654, R204 ;  /* 0x0000065403037816 */ /* 0x000fea00000000cc */
[----:B------:R2:W3:Y:S04]  /*6ef0*/  @P0 LDS.128 R148, [R0] ;  /* 0x0000000000940984 */ /* 0x0004e80000000c00 */
[----:B------:R2:W4:Y:S04]  /*6f00*/  @P0 LDS.128 R156, [R4+0x20] ;  /* 0x00002000049c0984 */ /* 0x0005280000000c00 */
        /* <DEDUP_REMOVED lines=9> */
[----:B------:R-:W-:Y:S01]  /*6fa0*/  SEL R181, R181, RZ, P0 ;  /* 0x000000ffb5b57207 */ /* 0x000fe20000000000 */
[----:B-----5:R5:W-:Y:S02]  /*6fb0*/  SYNCS.ARRIVE.TRANS64.RED.A1T0 RZ, [R3+URZ], RZ ;  /* 0x000000ff03ff79a7 */ /* 0x020be400081004ff */
[----:B-----5:R-:W-:Y:S04]  /*6fc0*/  SEL R3, RZ, 0x1, P0 ;  /* 0x00000001ff037807 */ /* 0x020fe80000000000 */
[----:B--234-:R-:W-:Y:S02]  /*6fd0*/  LOP3.LUT R180, R180, R3, RZ, 0x3c, !PT ;  /* 0x00000003b4b47212 */ /* 0x01cfe400078e3cff */
.L_x_99:
[----:B------:R-:W-:Y:S05]  /*6fe0*/  BSYNC B1 ;  /* 0x0000000000017941 */ /* 0x000fea0003800000 */
.L_x_98:
[----:B------:R-:W-:Y:S01]  /*6ff0*/  VIADD R0, R80, 0x40 ;  /* 0x0000004050007836 */ /* 0x000fe20000000000 */
[----:B------:R-:W-:Y:S04]  /*7000*/  BSSY.RECONVERGENT B6, `(.L_x_103) ;  /* 0x0000015000067945 */ /* 0x000fe80003800200 */
[----:B------:R-:W-:Y:S04]  /*7010*/  SHF.R.U32.HI R0, RZ, 0x15, R0 ;  /* 0x00000015ff007819 */ /* 0x000fe80000011600 */
[----:B------:R-:W-:Y:S11]  /*7020*/  LOP3.LUT P0, RZ, R0, 0x3, R173, 0x48, !PT ;  /* 0x0000000300ff7812 */ /* 0x000ff600078048ad */
[----:B------:R-:W-:Y:S02]  /*7030*/  @!UPT UIADD3 URZ, UPT, UPT, URZ, URZ, URZ ;  /* 0x000000fffffff290 */ /* 0x000fe4000fffe0ff */
[----:B------:R-:W-:Y:S05]  /*7040*/  @!P0 BRA `(.L_x_104) ;  /* 0x0000000000408947 */ /* 0x000fea0003800000 */
[----:B------:R-:W2:Y:S01]  /*7050*/  LDCU.64 UR8, c[0x4][0x78] ;  /* 0x01000f00ff0877ac */ /* 0x000ea20008000a00 */
[----:B------:R-:W-:Y:S01]  /*7060*/  MOV R3, 0x0 ;  /* 0x0000000000037802 */ /* 0x000fe20000000f00 */
[----:B------:R-:W-:Y:S02]  /*7070*/  HFMA2 R12, -RZ, RZ, 0, 5.9604644775390625e-08 ;  /* 0x00000001ff0c7431 */ /* 0x000fe400000001ff */
[----:B------:R-:W-:Y:S02]  /*7080*/  IMAD.MOV.U32 R8, RZ, RZ, 0x192 ;  /* 0x00000192ff087424 */ /* 0x000fe400078e00ff */
[----:B------:R-:W-:Y:S01]  /*7090*/  IMAD.MOV.U32 R13, RZ, RZ, RZ ;  /* 0x000000ffff0d7224 */ /* 0x000fe200078e00ff */
[----:B------:R-:W3:Y:S01]  /*70a0*/  LDCU.64 UR6, c[0x4][0x80] ;  /* 0x01001000ff0677ac */ /* 0x000ee20008000a00 */
[----:B------:R-:W4:Y:S01]  /*70b0*/  LDC.64 R2, c[0x4][R3] ;  /* 0x0100000003027b82 */ /* 0x000f220000000a00 */
[----:B------:R-:W5:Y:S01]  /*70c0*/  LDCU.64 UR4, c[0x4][0x18] ;  /* 0x01000300ff0477ac */ /* 0x000f620008000a00 */
[----:B--2---:R-:W-:Y:S01]  /*70d0*/  MOV R5, UR9 ;  /* 0x0000000900057c02 */ /* 0x004fe20008000f00 */
[----:B------:R-:W-:Y:S01]  /*70e0*/  IMAD.U32 R4, RZ, RZ, UR8 ;  /* 0x00000008ff047e24 */ /* 0x000fe2000f8e00ff */
[----:B---3--:R-:W-:Y:S01]  /*70f0*/  MOV R7, UR7 ;  /* 0x0000000700077c02 */ /* 0x008fe20008000f00 */
[----:B------:R-:W-:Y:S01]  /*7100*/  IMAD.U32 R6, RZ, RZ, UR6 ;  /* 0x00000006ff067e24 */ /* 0x000fe2000f8e00ff */
[----:B-----5:R-:W-:Y:S01]  /*7110*/  MOV R11, UR5 ;  /* 0x00000005000b7c02 */ /* 0x020fe20008000f00 */
[----:B------:R-:W-:Y:S02]  /*7120*/  IMAD.U32 R10, RZ, RZ, UR4 ;  /* 0x00000004ff0a7e24 */ /* 0x000fe4000f8e00ff */
[----:B------:R-:W-:Y:S07]  /*7130*/  LEPC R20, `(.L_x_104) ;  /* 0x000000001014794e */ /* 0x000fee0000000000 */
[----:B-1--4-:R-:W-:Y:S05]  /*7140*/  CALL.ABS.NOINC R2 ;  /* 0x0000000002007343 */ /* 0x012fea0003c00000 */
.L_x_104:
[----:B------:R-:W-:Y:S05]  /*7150*/  BSYNC.RECONVERGENT B6 ;  /* 0x0000000000067941 */ /* 0x000fea0003800200 */
.L_x_103:
[----:B------:R-:W-:Y:S01]  /*7160*/  F2FP.F16.E5M2.UNPACK_B R4, R149 ;  /* 0x00000095ff04723e */ /* 0x000fe200020004ff */
[----:B------:R-:W-:Y:S05]  /*7170*/  WARPSYNC.ALL ;  /* 0x0000000000007948 */ /* 0x000fea0003800000 */
[----:B------:R-:W-:Y:S01]  /*7180*/  R2UR UR4, R80 ;  /* 0x00000000500472ca */ /* 0x000fe200000e0000 */
[--C-:B------:R-:W-:Y:S01]  /*7190*/  HADD2.F32 R88, -RZ, R4.reuse.H0_H0 ;  /* 0x20000004ff587230 */ /* 0x100fe20000004100 */
[-C--:B------:R-:W-:Y:S01]  /*71a0*/  F2FP.F16.E5M2.UNPACK_B R0, R148.reuse ;  /* 0x00000094ff00723e */ /* 0x080fe200020004ff */
[----:B------:R-:W-:Y:S01]  /*71b0*/  HADD2.F32 R83, -RZ, R4.H1_H1 ;  /* 0x30000004ff537230 */ /* 0x000fe20000004100 */
[----:B------:R-:W-:Y:S01]  /*71c0*/  F2FP.F16.E5M2.UNPACK_B R4, R151 ;  /* 0x00000097ff04723e */ /* 0x000fe200020004ff */
[----:B------:R-:W-:Y:S01]  /*71d0*/  BSSY.RECONVERGENT B0, `(.L_x_105) ;  /* 0x0000116000007945 */ /* 0x000fe20003800200 */
[----:B------:R-:W-:Y:S01]  /*71e0*/  F2FP.F16.E5M2.UNPACK_B R3, R148.H1 ;  /* 0x00000094ff03723e */ /* 0x000fe200030004ff */
[--C-:B------:R-:W-:Y:S01]  /*71f0*/  HADD2.F32 R2, -RZ, R0.reuse.H0_H0 ;  /* 0x20000000ff027230 */ /* 0x100fe20000004100 */
[----:B-1----:R-:W-:Y:S01]  /*7200*/  F2FP.F16.E5M2.UNPACK_B R135, R162 ;  /* 0x000000a2ff87723e */ /* 0x002fe200020004ff */
[----:B------:R-:W-:Y:S01]  /*7210*/  HADD2.F32 R82, -RZ, R0.H1_H1 ;  /* 0x30000000ff527230 */ /* 0x000fe20000004100 */
[----:B------:R-:W-:Y:S01]  /*7220*/  F2FP.F16.E5M2.UNPACK_B R0, R149.H1 ;  /* 0x00000095ff00723e */ /* 0x000fe200030004ff */
[--C-:B------:R-:W-:Y:S01]  /*7230*/  HADD2.F32 R84, -RZ, R3.reuse.H0_H0 ;  /* 0x20000003ff547230 */ /* 0x100fe20000004100 */
[----:B------:R-:W-:Y:S01]  /*7240*/  F2FP.F16.E5M2.UNPACK_B R125, R159.H1 ;  /* 0x0000009fff7d723e */ /* 0x000fe200030004ff */
[----:B------:R-:W-:Y:S01]  /*7250*/  HADD2.F32 R86, -RZ, R3.H1_H1 ;  /* 0x30000003ff567230 */ /* 0x000fe20000004100 */
[-C--:B------:R-:W-:Y:S01]  /*7260*/  F2FP.F16.E5M2.UNPACK_B R3, R150.reuse ;  /* 0x00000096ff03723e */ /* 0x080fe200020004ff */
[--C-:B------:R-:W-:Y:S01]  /*7270*/  HADD2.F32 R90, -RZ, R0.reuse.H0_H0 ;  /* 0x20000000ff5a7230 */ /* 0x100fe20000004100 */
[----:B------:R-:W-:Y:S01]  /*7280*/  ISETP.NE.AND P0, PT, R189, RZ, PT ;  /* 0x000000ffbd00720c */ /* 0x000fe20003f05270 */
[----:B------:R-:W-:Y:S01]  /*7290*/  HADD2.F32 R85, -RZ, R0.H1_H1 ;  /* 0x30000000ff557230 */ /* 0x000fe20000004100 */
[----:B------:R-:W-:Y:S01]  /*72a0*/  F2FP.F16.E5M2.UNPACK_B R0, R150.H1 ;  /* 0x00000096ff00723e */ /* 0x000fe200030004ff */
[--C-:B------:R-:W-:Y:S01]  /*72b0*/  HADD2.F32 R92, -RZ, R3.reuse.H0_H0 ;  /* 0x20000003ff5c7230 */ /* 0x100fe20000004100 */
[----:B------:R-:W-:Y:S01]  /*72c0*/  ISETP.NE.AND P6, PT, R198, RZ, PT ;  /* 0x000000ffc600720c */ /* 0x000fe20003fc5270 */
[----:B------:R-:W-:Y:S01]  /*72d0*/  HADD2.F32 R87, -RZ, R3.H1_H1 ;  /* 0x30000003ff577230 */ /* 0x000fe20000004100 */
[----:B------:R-:W-:Y:S01]  /*72e0*/  F2FP.F16.E5M2.UNPACK_B R3, R151.H1 ;  /* 0x00000097ff03723e */ /* 0x000fe200030004ff */
[--C-:B------:R-:W-:Y:S02]  /*72f0*/  HADD2.F32 R94, -RZ, R0.reuse.H0_H0 ;  /* 0x20000000ff5e7230 */ /* 0x100fe40000004100 */
[----:B------:R-:W-:Y:S01]  /*7300*/  HADD2.F32 R89, -RZ, R0.H1_H1 ;  /* 0x30000000ff597230 */ /* 0x000fe20000004100 */
[-C--:B------:R-:W-:Y:S01]  /*7310*/  F2FP.F16.E5M2.UNPACK_B R0, R152.reuse ;  /* 0x00000098ff00723e */ /* 0x080fe200020004ff */
[--C-:B------:R-:W-:Y:S02]  /*7320*/  HADD2.F32 R96, -RZ, R4.reuse.H0_H0 ;  /* 0x20000004ff607230 */ /* 0x100fe40000004100 */
[----:B------:R-:W-:Y:S01]  /*7330*/  HADD2.F32 R91, -RZ, R4.H1_H1 ;  /* 0x30000004ff5b7230 */ /* 0x000fe20000004100 */
[-C--:B------:R-:W-:Y:S01]  /*7340*/  F2FP.F16.E5M2.UNPACK_B R4, R153.reuse ;  /* 0x00000099ff04723e */ /* 0x080fe200020004ff */
[--C-:B------:R-:W-:Y:S02]  /*7350*/  HADD2.F32 R100, -RZ, R0.reuse.H0_H0 ;  /* 0x20000000ff647230 */ /* 0x100fe40000004100 */
[----:B------:R-:W-:Y:S01]  /*7360*/  HADD2.F32 R95, -RZ, R0.H1_H1 ;  /* 0x30000000ff5f7230 */ /* 0x000fe20000004100 */
[----:B------:R-:W-:Y:S01]  /*7370*/  F2FP.F16.E5M2.UNPACK_B R0, R153.H1 ;  /* 0x00000099ff00723e */ /* 0x000fe200030004ff */
[--C-:B------:R-:W-:Y:S02]  /*7380*/  HADD2.F32 R98, -RZ, R3.reuse.H0_H0 ;  /* 0x20000003ff627230 */ /* 0x100fe40000004100 */
[----:B------:R-:W-:Y:S01]  /*7390*/  HADD2.F32 R93, -RZ, R3.H1_H1 ;  /* 0x30000003ff5d7230 */ /* 0x000fe20000004100 */
[----:B------:R-:W-:Y:S01]  /*73a0*/  F2FP.F16.E5M2.UNPACK_B R3, R152.H1 ;  /* 0x00000098ff03723e */ /* 0x000fe200030004ff */
[--C-:B------:R-:W-:Y:S02]  /*73b0*/  HADD2.F32 R106, -RZ, R0.reuse.H0_H0 ;  /* 0x20000000ff6a7230 */ /* 0x100fe40000004100 */
[----:B------:R-:W-:Y:S01]  /*73c0*/  HADD2.F32 R101, -RZ, R0.H1_H1 ;  /* 0x30000000ff657230 */ /* 0x000fe20000004100 */
[-C--:B------:R-:W-:Y:S01]  /*73d0*/  F2FP.F16.E5M2.UNPACK_B R0, R154.reuse.H1 ;  /* 0x0000009aff00723e */ /* 0x080fe200030004ff */
[--C-:B------:R-:W-:Y:S02]  /*73e0*/  HADD2.F32 R104, -RZ, R4.reuse.H0_H0 ;  /* 0x20000004ff687230 */ /* 0x100fe40000004100 */
[----:B------:R-:W-:Y:S01]  /*73f0*/  HADD2.F32 R99, -RZ, R4.H1_H1 ;  /* 0x30000004ff637230 */ /* 0x000fe20000004100 */
[----:B------:R-:W-:Y:S01]  /*7400*/  F2FP.F16.E5M2.UNPACK_B R4, R155 ;  /* 0x0000009bff04723e */ /* 0x000fe200020004ff */
[--C-:B------:R-:W-:Y:S02]  /*7410*/  HADD2.F32 R102, -RZ, R3.reuse.H0_H0 ;  /* 0x20000003ff667230 */ /* 0x100fe40000004100 */
[----:B------:R-:W-:Y:S01]  /*7420*/  HADD2.F32 R97, -RZ, R3.H1_H1 ;  /* 0x30000003ff617230 */ /* 0x000fe20000004100 */
[----:B------:R-:W-:Y:S01]  /*7430*/  F2FP.F16.E5M2.UNPACK_B R3, R154 ;  /* 0x0000009aff03723e */ /* 0x000fe200020004ff */
[--C-:B------:R-:W-:Y:S02]  /*7440*/  HADD2.F32 R110, -RZ, R0.reuse.H0_H0 ;  /* 0x20000000ff6e7230 */ /* 0x100fe40000004100 */
[----:B------:R-:W-:Y:S01]  /*7450*/  HADD2.F32 R105, -RZ, R0.H1_H1 ;  /* 0x30000000ff697230 */ /* 0x000fe20000004100 */
[-C--:B------:R-:W-:Y:S01]  /*7460*/  F2FP.F16.E5M2.UNPACK_B R0, R156.reuse ;  /* 0x0000009cff00723e */ /* 0x080fe200020004ff */
[--C-:B------:R-:W-:Y:S02]  /*7470*/  HADD2.F32 R112, -RZ, R4.reuse.H0_H0 ;  /* 0x20000004ff707230 */ /* 0x100fe40000004100 */
[----:B------:R-:W-:Y:S01]  /*7480*/  HADD2.F32 R107, -RZ, R4.H1_H1 ;  /* 0x30000004ff6b7230 */ /* 0x000fe20000004100 */
[----:B------:R-:W-:Y:S01]  /*7490*/  F2FP.F16.E5M2.UNPACK_B R4, R157 ;  /* 0x0000009dff04723e */ /* 0x000fe200020004ff */
[--C-:B------:R-:W-:Y:S02]  /*74a0*/  HADD2.F32 R108, -RZ, R3.reuse.H0_H0 ;  /* 0x20000003ff6c7230 */ /* 0x100fe40000004100 */
[----:B------:R-:W-:Y:S01]  /*74b0*/  HADD2.F32 R103, -RZ, R3.H1_H1 ;  /* 0x30000003ff677230 */ /* 0x000fe20000004100 */
[----:B------:R-:W-:Y:S01]  /*74c0*/  F2FP.F16.E5M2.UNPACK_B R3, R155.H1 ;  /* 0x0000009bff03723e */ /* 0x000fe200030004ff */
[--C-:B------:R-:W-:Y:S02]  /*74d0*/  HADD2.F32 R116, -RZ, R0.reuse.H0_H0 ;  /* 0x20000000ff747230 */ /* 0x100fe40000004100 */
[----:B------:R-:W-:Y:S01]  /*74e0*/  HADD2.F32 R111, -RZ, R0.H1_H1 ;  /* 0x30000000ff6f7230 */ /* 0x000fe20000004100 */
[----:B------:R-:W-:Y:S01]  /*74f0*/  F2FP.F16.E5M2.UNPACK_B R0, R156.H1 ;  /* 0x0000009cff00723e */ /* 0x000fe200030004ff */
[--C-:B------:R-:W-:Y:S02]  /*7500*/  HADD2.F32 R120, -RZ, R4.reuse.H0_H0 ;  /* 0x20000004ff787230 */ /* 0x100fe40000004100 */
[----:B------:R-:W-:Y:S02]  /*7510*/  HADD2.F32 R115, -RZ, R4.H1_H1 ;  /* 0x30000004ff737230 */ /* 0x000fe40000004100 */
[--C-:B------:R-:W-:Y:S01]  /*7520*/  HADD2.F32 R114, -RZ, R3.reuse.H0_H0 ;  /* 0x20000003ff727230 */ /* 0x100fe20000004100 */
[----:B------:R-:W1:Y:S01]  /*7530*/  LDTM.x64 R4, tmem[UR4+0x40] ;  /* 0x00004004000479ee */ /* 0x000e620008340000 */
[----:B------:R-:W-:Y:S01]  /*7540*/  HADD2.F32 R109, -RZ, R3.H1_H1 ;  /* 0x30000003ff6d7230 */ /* 0x000fe20000004100 */
[----:B------:R-:W-:Y:S01]  /*7550*/  F2FP.F16.E5M2.UNPACK_B R3, R157.H1 ;  /* 0x0000009dff03723e */ /* 0x000fe200030004ff */
        /* <DEDUP_REMOVED lines=14> */
[----:B------:R-:W-:Y:S01]  /*7640*/  F2FP.F16.E5M2.UNPACK_B R0, R160.H1 ;  /* 0x000000a0ff00723e */ /* 0x000fe200030004ff */
[--C-:B------:R-:W-:Y:S02]  /*7650*/  HADD2.F32 R132, -RZ, R3.reuse.H0_H0 ;  /* 0x20000003ff847230 */ /* 0x100fe40000004100 */
[C---:B-1----:R-:W-:Y:S01]  /*7660*/  FMUL R7, R78.reuse, R7 ;  /* 0x000000074e077220 */ /* 0x042fe20000400000 */
        /* <DEDUP_REMOVED lines=10> */
[C---:B------:R-:W-:Y:S01]  /*7710*/  FMUL R0, R78.reuse, R4 ;  /* 0x000000044e007220 */ /* 0x040fe20000400000 */
[--C-:B------:R-:W-:Y:S01]  /*7720*/  HADD2.F32 R140, -RZ, R135.reuse.H0_H0 ;  /* 0x20000087ff8c7230 */ /* 0x100fe20000004100 */
[----:B------:R-:W-:Y:S01]  /*7730*/  F2FP.F16.E5M2.UNPACK_B R4, R163 ;  /* 0x000000a3ff04723e */ /* 0x000fe200020004ff */
[----:B------:R-:W-:Y:S02]  /*7740*/  HADD2.F32 R135, -RZ, R135.H1_H1 ;  /* 0x30000087ff877230 */ /* 0x000fe40000004100 */
[C---:B------:R-:W-:Y:S01]  /*7750*/  FFMA R0, R81.reuse, R2, R0 ;  /* 0x0000000251007223 */ /* 0x040fe20000000000 */
[C---:B------:R-:W-:Y:S01]  /*7760*/  FMUL R2, R78.reuse, R5 ;  /* 0x000000054e027220 */ /* 0x040fe20000400000 */
[--C-:B------:R-:W-:Y:S01]  /*7770*/  HADD2.F32 R142, -RZ, R3.reuse.H0_H0 ;  /* 0x20000003ff8e7230 */ /* 0x100fe20000004100 */
[----:B------:R-:W-:Y:S01]  /*7780*/  F2FP.F16.E5M2.UNPACK_B R5, R163.H1 ;  /* 0x000000a3ff05723e */ /* 0x000fe200030004ff */
[----:B------:R-:W-:Y:S02]  /*7790*/  HADD2.F32 R137, -RZ, R3.H1_H1 ;  /* 0x30000003ff897230 */ /* 0x000fe40000004100 */
[C---:B------:R-:W-:Y:S01]  /*77a0*/  FFMA R2, R81.reuse, R82, R2 ;  /* 0x0000005251027223 */ /* 0x040fe20000000002 */
[--C-:B------:R-:W-:Y:S02]  /*77b0*/  HADD2.F32 R82, -RZ, R4.reuse.H0_H0 ;  /* 0x20000004ff527230 */ /* 0x100fe40000004100 */
[C---:B------:R-:W-:Y:S01]  /*77c0*/  FMUL R3, R78.reuse, R6 ;  /* 0x000000064e037220 */ /* 0x040fe20000400000 */
[----:B------:R-:W-:Y:S02]  /*77d0*/  HADD2.F32 R139, -RZ, R4.H1_H1 ;  /* 0x30000004ff8b7230 */ /* 0x000fe40000004100 */
[C---:B------:R-:W-:Y:S01]  /*77e0*/  FMUL R4, R78.reuse, R9 ;  /* 0x000000094e047220 */ /* 0x040fe20000400000 */
[--C-:B------:R-:W-:Y:S02]  /*77f0*/  HADD2.F32 R141, -RZ, R5.reuse.H1_H1 ;  /* 0x30000005ff8d7230 */ /* 0x100fe40000004100 */
[C---:B------:R-:W-:Y:S01]  /*7800*/  FFMA R3, R81.reuse, R84, R3 ;  /* 0x0000005451037223 */ /* 0x040fe20000000003 */
[----:B------:R-:W-:Y:S01]  /*7810*/  FFMA R7, R81, R86, R7 ;  /* 0x0000005651077223 */ /* 0x000fe20000000007 */
[----:B------:R-:W-:Y:S02]  /*7820*/  HADD2.F32 R84, -RZ, R5.H0_H0 ;  /* 0x20000005ff547230 */ /* 0x000fe40000004100 */
[C---:B------:R-:W-:Y:S01]  /*7830*/  FMUL R5, R78.reuse, R10 ;  /* 0x0000000a4e057220 */ /* 0x040fe20000400000 */
[C---:B------:R-:W-:Y:S01]  /*7840*/  FMUL R6, R78.reuse, R11 ;  /* 0x0000000b4e067220 */ /* 0x040fe20000400000 */
[C---:B------:R-:W-:Y:S01]  /*7850*/  FMUL R11, R78.reuse, R16 ;  /* 0x000000104e0b7220 */ /* 0x040fe20000400000 */
[----:B------:R-:W-:Y:S01]  /*7860*/  F2FP.SATFINITE.E5M2.F32.PACK_AB_MERGE_C R143, R7, R3, RZ ;  /* 0x00000003078f723e */ /* 0x000fe200048060ff */
[C---:B------:R-:W-:Y:S01]  /*7870*/  FMUL R3, R78.reuse, R8 ;  /* 0x000000084e037220 */ /* 0x040fe20000400000 */
[C---:B------:R-:W-:Y:S01]  /*7880*/  FMUL R7, R78.reuse, R12 ;  /* 0x0000000c4e077220 */ /* 0x040fe20000400000 */
[C---:B------:R-:W-:Y:S01]  /*7890*/  FMUL R8, R78.reuse, R13 ;  /* 0x0000000d4e087220 */ /* 0x040fe20000400000 */
[C---:B------:R-:W-:Y:S01]  /*78a0*/  FMUL R12, R78.reuse, R17 ;  /* 0x000000114e0c7220 */ /* 0x040fe20000400000 */
[C---:B------:R-:W-:Y:S01]  /*78b0*/  FFMA R3, R81.reuse, R88, R3 ;  /* 0x0000005851037223 */ /* 0x040fe20000000003 */
[C---:B------:R-:W-:Y:S01]  /*78c0*/  FFMA R4, R81.reuse, R83, R4 ;  /* 0x0000005351047223 */ /* 0x040fe20000000004 */
[C---:B------:R-:W-:Y:S01]  /*78d0*/  FFMA R5, R81.reuse, R90, R5 ;  /* 0x0000005a51057223 */ /* 0x040fe20000000005 */
[C---:B------:R-:W-:Y:S01]  /*78e0*/  FFMA R6, R81.reuse, R85, R6 ;  /* 0x0000005551067223 */ /* 0x040fe20000000006 */
[C---:B------:R-:W-:Y:S01]  /*78f0*/  FFMA R7, R81.reuse, R92, R7 ;  /* 0x0000005c51077223 */ /* 0x040fe20000000007 */
[C---:B------:R-:W-:Y:S01]  /*7900*/  FFMA R8, R81.reuse, R87, R8 ;  /* 0x0000005751087223 */ /* 0x040fe20000000008 */
[C---:B------:R-:W-:Y:S01]  /*7910*/  FMUL R16, R78.reuse, R21 ;  /* 0x000000154e107220 */ /* 0x040fe20000400000 */
[----:B------:R-:W-:Y:S01]  /*7920*/  FMUL R9, R78, R14 ;  /* 0x0000000e4e097220 */ /* 0x000fe20000400000 */
[----:B------:R-:W-:Y:S01]  /*7930*/  F2FP.SATFINITE.E5M2.F32.PACK_AB_MERGE_C R5, R6, R5, RZ ;  /* 0x000000050605723e */ /* 0x000fe200048060ff */
[C---:B------:R-:W-:Y:S01]  /*7940*/  FMUL R10, R78.reuse, R15 ;  /* 0x0000000f4e0a7220 */ /* 0x040fe20000400000 */
[C---:B------:R-:W-:Y:S01]  /*7950*/  FMUL R15, R78.reuse, R20 ;  /* 0x000000144e0f7220 */ /* 0x040fe20000400000 */
[C---:B------:R-:W-:Y:S01]  /*7960*/  FFMA R9, R81.reuse, R94, R9 ;  /* 0x0000005e51097223 */ /* 0x040fe20000000009 */
[C---:B------:R-:W-:Y:S01]  /*7970*/  FMUL R20, R78.reuse, R25 ;  /* 0x000000194e147220 */ /* 0x040fe20000400000 */
[C---:B------:R-:W-:Y:S01]  /*7980*/  FFMA R10, R81.reuse, R89, R10 ;  /* 0x00000059510a7223 */ /* 0x040fe2000000000a */
[C---:B------:R-:W-:Y:S01]  /*7990*/  FFMA R11, R81.reuse, R96, R11 ;  /* 0x00000060510b7223 */ /* 0x040fe2000000000b */
[C---:B------:R-:W-:Y:S01]  /*79a0*/  FFMA R12, R81.reuse, R91, R12 ;  /* 0x0000005b510c7223 */ /* 0x040fe2000000000c */
[C---:B------:R-:W-:Y:S01]  /*79b0*/  FMUL R13, R78.reuse, R18 ;  /* 0x000000124e0d7220 */ /* 0x040fe20000400000 */
[----:B------:R-:W-:Y:S01]  /*79c0*/  FMUL R14, R78, R19 ;  /* 0x000000134e0e7220 */ /* 0x000fe20000400000 */
[----:B------:R-:W-:Y:S01]  /*79d0*/  F2FP.SATFINITE.E5M2.F32.PACK_AB_MERGE_C R9, R10, R9, RZ ;  /* 0x000000090a09723e */ /* 0x000fe200048060ff */
[C---:B------:R-:W-:Y:S01]  /*79e0*/  FMUL R19, R78.reuse, R24 ;  /* 0x000000184e137220 */ /* 0x040fe20000400000 */
        /* <DEDUP_REMOVED lines=17> */
[----:B------:R-:W-:Y:S01]  /*7b00*/  FMUL R27, R78, R32 ;  /* 0x000000204e1b7220 */ /* 0x000fe20000400000 */
[C---:B------:R-:W-:Y:S01]  /*7b10*/  FFMA R21, R81.reuse, R106, R21 ;  /* 0x0000006a51157223 */ /* 0x040fe20000000015 */
[C---:B------:R-:W-:Y:S01]  /*7b20*/  FFMA R22, R81.reuse, R101, R22 ;  /* 0x0000006551167223 */ /* 0x040fe20000000016 */
[----:B------:R-:W-:Y:S01]  /*7b30*/  F2FP.SATFINITE.E5M2.F32.PACK_AB_MERGE_C R16, R16, R15, R17 ;  /* 0x0000000f1010723e */ /* 0x000fe20004806011 */
[C---:B------:R-:W-:Y:S01]  /*7b40*/  FFMA R23, R81.reuse, R108, R23 ;  /* 0x0000006c51177223 */ /* 0x040fe20000000017 */
[C---:B------:R-:W-:Y:S01]  /*7b50*/  FFMA R24, R81.reuse, R103, R24 ;  /* 0x0000006751187223 */ /* 0x040fe20000000018 */
[----:B------:R-:W-:Y:S01]  /*7b60*/  FMUL R32, R78, R37 ;  /* 0x000000254e207220 */ /* 0x000fe20000400000 */
[----:B------:R-:W-:Y:S01]  /*7b70*/  F2FP.SATFINITE.E5M2.F32.PACK_AB_MERGE_C R21, R22, R21, RZ ;  /* 0x000000151615723e */ /* 0x000fe200048060ff */
[C---:B------:R-:W-:Y:S01]  /*7b80*/  FMUL R25, R78.reuse, R30 ;  /* 0x0000001e4e197220 */ /* 0x040fe20000400000 */
[C---:B------:R-:W-:Y:S01]  /*7b90*/  FMUL R26, R78.reuse, R31 ;  /* 0x0000001f4e1a7220 */ /* 0x040fe20000400000 */
[----:B------:R-:W-:Y:S01]  /*7ba0*/  FMUL R31, R78, R36 ;  /* 0x000000244e1f7220 */ /* 0x000fe20000400000 */
[----:B------:R-:W-:Y:S01]  /*7bb0*/  F2FP.SATFINITE.E5M2.F32.PACK_AB_MERGE_C R17, R20, R19, R21 ;  /* 0x000000131411723e */ /* 0x000fe20004806015 */
        /* <DEDUP_REMOVED lines=8> */
[----:B------:R-:W-:Y:S01]  /*7c40*/  FMUL R35, R78, R40 ;  /* 0x000000284e237220 */ /* 0x000fe20000400000 */
[C---:B------:R-:W-:Y:S01]  /*7c50*/  FFMA R29, R81.reuse, R114, R29 ;  /* 0x00000072511d7223 */ /* 0x040fe2000000001d */
[----:B------:R-:W-:Y:S01]  /*7c60*/  F2FP.SATFINITE.E5M2.F32.PACK_AB_MERGE_C R18, R24, R23, R18 ;  /* 0x000000171812723e */ /* 0x000fe20004806012 */
        /* <DEDUP_REMOVED lines=22> */
[C---:B------:R-:W-:Y:S01]  /*7dd0*/  FMUL R41, R78.reuse, R46 ;  /* 0x0000002e4e297220 */ /* 0x040fe20000400000 */
[C---:B------:R-:W-:Y:S01]  /*7de0*/  FMUL R42, R78.reuse, R47 ;  /* 0x0000002f4e2a7220 */ /* 0x040fe20000400000 */
[C---:B------:R-:W-:Y:S01]  /*7df0*/  FFMA R40, R81.reuse, R119, R40 ;  /* 0x0000007751287223 */ /* 0x040fe20000000028 */
[--C-:B------:R-:W-:Y:S02]  /*7e00*/  HADD2.F32 R130, -RZ, R125.reuse.H0_H0 ;  /* 0x2000007dff827230 */ /* 0x100fe40000004100 */
[C---:B------:R-:W-:Y:S01]  /*7e10*/  FFMA R41, R81.reuse, R126, R41 ;  /* 0x0000007e51297223 */ /* 0x040fe20000000029 */
[----:B------:R-:W-:Y:S02]  /*7e20*/  HADD2.F32 R125, -RZ, R125.H1_H1 ;  /* 0x3000007dff7d7230 */ /* 0x000fe40000004100 */
[C---:B------:R-:W-:Y:S01]  /*7e30*/  FMUL R45, R78.reuse, R50 ;  /* 0x000000324e2d7220 */ /* 0x040fe20000400000 */
[C---:B------:R-:W-:Y:S01]  /*7e40*/  FFMA R42, R81.reuse, R121, R42 ;  /* 0x00000079512a7223 */ /* 0x040fe2000000002a */
[C---:B------:R-:W-:Y:S01]  /*7e50*/  FMUL R46, R78.reuse, R51 ;  /* 0x000000334e2e7220 */ /* 0x040fe20000400000 */
[C---:B------:R-:W-:Y:S01]  /*7e60*/  FFMA R43, R81.reuse, R128, R43 ;  /* 0x00000080512b7223 */ /* 0x040fe2000000002b */
[C---:B------:R-:W-:Y:S01]  /*7e70*/  FMUL R47, R78.reuse, R52 ;  /* 0x000000344e2f7220 */ /* 0x040fe20000400000 */
        /* <DEDUP_REMOVED lines=10> */
[C---:B------:R-:W-:Y:S01]  /*7f20*/  FFMA R45, R81.reuse, R130, R45 ;  /* 0x00000082512d7223 */ /* 0x040fe2000000002d */
[C---:B------:R-:W-:Y:S01]  /*7f30*/  FMUL R59, R78.reuse, R64 ;  /* 0x000000404e3b7220 */ /* 0x040fe20000400000 */
[C---:B------:R-:W-:Y:S01]  /*7f40*/  FMUL R60, R78.reuse, R65 ;  /* 0x000000414e3c7220 */ /* 0x040fe20000400000 */
[C---:B------:R-:W-:Y:S01]  /*7f50*/  FMUL R61, R78.reuse, R66 ;  /* 0x000000424e3d7220 */ /* 0x040fe20000400000 */
[----:B------:R-:W-:Y:S01]  /*7f60*/  FMUL R62, R78, R67 ;  /* 0x000000434e3e7220 */ /* 0x000fe20000400000 */
[C---:B------:R-:W-:Y:S01]  /*7f70*/  FFMA R46, R81.reuse, R125, R46 ;  /* 0x0000007d512e7223 */ /* 0x040fe2000000002e */
[----:B------:R-:W-:Y:S01]  /*7f80*/  F2FP.SATFINITE.E5M2.F32.PACK_AB_MERGE_C R64, R2, R0, R143 ;  /* 0x000000000240723e */ /* 0x000fe2000480608f */
[C---:B------:R-:W-:Y:S01]  /*7f90*/  FFMA R47, R81.reuse, R132, R47 ;  /* 0x00000084512f7223 */ /* 0x040fe2000000002f */
[----:B------:R-:W-:Y:S01]  /*7fa0*/  F2FP.SATFINITE.E5M2.F32.PACK_AB_MERGE_C R65, R4, R3, R5 ;  /* 0x000000030441723e */ /* 0x000fe20004806005 */
[C---:B------:R-:W-:Y:S01]  /*7fb0*/  FFMA R48, R81.reuse, R127, R48 ;  /* 0x0000007f51307223 */ /* 0x040fe20000000030 */
[----:B------:R-:W-:Y:S01]  /*7fc0*/  F2FP.SATFINITE.E5M2.F32.PACK_AB_MERGE_C R66, R8, R7, R9 ;  /* 0x000000070842723e */ /* 0x000fe20004806009 */
[C---:B------:R-:W-:Y:S01]  /*7fd0*/  FFMA R49, R81.reuse, R134, R49 ;  /* 0x0000008651317223 */ /* 0x040fe20000000031 */
[----:B------:R-:W-:Y:S01]  /*7fe0*/  F2FP.SATFINITE.E5M2.F32.PACK_AB_MERGE_C R67, R12, R11, R13 ;  /* 0x0000000b0c43723e */ /* 0x000fe2000480600d */
[----:B------:R-:W-:Y:S01]  /*7ff0*/  FMUL R53, R78, R58 ;  /* 0x0000003a4e357220 */ /* 0x000fe20000400000 */
[C---:B------:R-:W-:Y:S01]  /*8000*/  FFMA R50, R81.reuse, R129, R50 ;  /* 0x0000008151327223 */ /* 0x040fe20000000032 */
[C---:B------:R-:W-:Y:S01]  /*8010*/  FFMA R51, R81.reuse, R136, R51 ;  /* 0x0000008851337223 */ /* 0x040fe20000000033 */
[C---:B------:R-:W-:Y:S01]  /*8020*/  FFMA R52, R81.reuse, R131, R52 ;  /* 0x0000008351347223 */ /* 0x040fe20000000034 */
[----:B------:R1:W-:Y:S01]  /*8030*/  STS.128 [R172+UR49+0xa200], R64 ;  /* 0x00a20040ac007988 */ /* 0x0003e20008000c31 */
[C---:B------:R-:W-:Y:S01]  /*8040*/  FFMA R53, R81.reuse, R138, R53 ;  /* 0x0000008a51357223 */ /* 0x040fe20000000035 */
[----:B------:R-:W-:Y:S01]  /*8050*/  F2FP.SATFINITE.E5M2.F32.PACK_AB_MERGE_C R37, R38, R37, RZ ;  /* 0x000000252625723e */ /* 0x000fe200048060ff */
[C---:B------:R-:W-:Y:S01]  /*8060*/  FFMA R54, R81.reuse, R133, R54 ;  /* 0x0000008551367223 */ /* 0x040fe20000000036 */
[----:B------:R-:W-:Y:S01]  /*8070*/  FMUL R58, R78, R63 ;  /* 0x0000003f4e3a7220 */ /* 0x000fe20000400000 */
[C---:B------:R-:W-:Y:S01]  /*8080*/  FFMA R55, R81.reuse, R140, R55 ;  /* 0x0000008c51377223 */ /* 0x040fe20000000037 */
[C---:B------:R-:W-:Y:S01]  /*8090*/  FFMA R56, R81.reuse, R135, R56 ;  /* 0x0000008751387223 */ /* 0x040fe20000000038 */
[C---:B------:R-:W-:Y:S01]  /*80a0*/  FFMA R57, R81.reuse, R142, R57 ;  /* 0x0000008e51397223 */ /* 0x040fe20000000039 */
[----:B------:R1:W-:Y:S01]  /*80b0*/  STS.128 [R192+0xa010], R16 ;  /* 0x00a01010c0007388 */ /* 0x0003e20000000c00 */
[----:B------:R-:W-:Y:S01]  /*80c0*/  F2FP.SATFINITE.E5M2.F32.PACK_AB_MERGE_C R33, R36, R35, R37 ;  /* 0x000000232421723e */ /* 0x000fe20004806025 */
[C---:B------:R-:W-:Y:S01]  /*80d0*/  FFMA R58, R81.reuse, R137, R58 ;  /* 0x00000089513a7223 */ /* 0x040fe2000000003a */
[----:B------:R-:W-:Y:S01]  /*80e0*/  F2FP.SATFINITE.E5M2.F32.PACK_AB_MERGE_C R34, R42, R41, RZ ;  /* 0x000000292a22723e */ /* 0x000fe200048060ff */
[C---:B------:R-:W-:Y:S01]  /*80f0*/  FFMA R59, R81.reuse, R82, R59 ;  /* 0x00000052513b7223 */ /* 0x040fe2000000003b */
[----:B------:R-:W-:Y:S01]  /*8100*/  F2FP.SATFINITE.E5M2.F32.PACK_AB_MERGE_C R35, R46, R45, RZ ;  /* 0x0000002d2e23723e */ /* 0x000fe200048060ff */
        /* <DEDUP_REMOVED lines=25> */
[----:B------:R-:W-:Y:S02]  /*82a0*/  UIADD3 UR8, UP0, UPT, UR52, 0x680, URZ ;  /* 0x0000068034087890 */ /* 0x000fe4000ff1e0ff */
[----:B------:R-:W-:Y:S02]  /*82b0*/  UIADD3 UR5, UPT, UPT, UR41, 0x40, URZ ;  /* 0x0000004029057890 */ /* 0x000fe4000fffe0ff */
[----:B------:R-:W-:Y:S02]  /*82c0*/  UIADD3 UR4, UPT, UPT, UR49, 0xa200, URZ ;  /* 0x0000a20031047890 */ /* 0x000fe4000fffe0ff */
[----:B------:R-:W-:Y:S01]  /*82d0*/  UIADD3.X UR9, UPT, UPT, URZ, UR53, URZ, UP0, !UPT ;  /* 0x00000035ff097290 */ /* 0x000fe200087fe4ff */
[----:B------:R-:W-:Y:S01]  /*82e0*/  UMOV UR6, UR42 ;  /* 0x0000002a00067c82 */ /* 0x000fe20008000000 */
[----:B------:R-:W-:Y:S07]  /*82f0*/  UMOV UR7, UR36 ;  /* 0x0000002400077c82 */ /* 0x000fee0008000000 */
[----:B------:R2:W-:Y:S01]  /*8300*/  UTMASTG.3D [UR4], [UR8] ;  /* 0x00000004080073b5 */ /* 0x0005e20008010000 */
[----:B------:R0:W-:Y:S01]  /*8310*/  UTMACMDFLUSH ;  /* 0x00000000000079b7 */ /* 0x0001e20000000000 */
[----:B--2---:R-:W-:Y:S04]  /*8320*/  DEPBAR.LE SB0, 0x1 ;  /* 0x000080400000791a */ /* 0x004fe80000000000 */
.L_x_106:
[----:B------:R-:W-:Y:S05]  /*8330*/  BSYNC.RECONVERGENT B0 ;  /* 0x0000000000007941 */ /* 0x000fea0003800200 */
.L_x_105:
        /* <DEDUP_REMOVED lines=16> */
.L_x_110:
[----:B------:R-:W-:Y:S05]  /*8440*/  BSYNC B0 ;  /* 0x0000000000007941 */ /* 0x000fea0003800000 */
.L_x_109:
        /* <DEDUP_REMOVED lines=20> */
.L_x_108:
[----:B------:R-:W-:Y:S05]  /*8590*/  BSYNC B1 ;  /* 0x0000000000017941 */ /* 0x000fea0003800000 */
.L_x_107:
[----:B--2---:R-:W-:Y:S01]  /*85a0*/  VIADD R0, R80, 0x80 ;  /* 0x0000008050007836 */ /* 0x004fe20000000000 */
        /* <DEDUP_REMOVED lines=10> */
[----:B------:R-:W5:Y:S01]  /*8650*/  LDCU.64 UR6, c[0x4][0x80] ;  /* 0x01001000ff0677ac */ /* 0x000f620008000a00 */
[----:B------:R-:W1:Y:S01]  /*8660*/  LDC.64 R2, c[0x4][R3] ;  /* 0x0100000003027b82 */ /* 0x000e620000000a00 */
[----:B------:R-:W3:Y:S01]  /*8670*/  LDCU.64 UR4, c[0x4][0x18] ;  /* 0x01000300ff0477ac */ /* 0x000ee20008000a00 */
[----:B--2---:R-:W-:Y:S01]  /*8680*/  MOV R5, UR9 ;  /* 0x0000000900057c02 */ /* 0x004fe20008000f00 */
[----:B------:R-:W-:Y:S01]  /*8690*/  IMAD.U32 R4, RZ, RZ, UR8 ;  /* 0x00000008ff047e24 */ /* 0x000fe2000f8e00ff */
[----:B-----5:R-:W-:Y:S01]  /*86a0*/  MOV R7, UR7 ;  /* 0x0000000700077c02 */ /* 0x020fe20008000f00 */
[----:B------:R-:W-:Y:S01]  /*86b0*/  IMAD.U32 R6, RZ, RZ, UR6 ;  /* 0x00000006ff067e24 */ /* 0x000fe2000f8e00ff */
[----:B---3--:R-:W-:Y:S01]  /*86c0*/  MOV R11, UR5 ;  /* 0x00000005000b7c02 */ /* 0x008fe20008000f00 */
[----:B------:R-:W-:Y:S02]  /*86d0*/  IMAD.U32 R10, RZ, RZ, UR4 ;  /* 0x00000004ff0a7e24 */ /* 0x000fe4000f8e00ff */
[----:B------:R-:W-:Y:S07]  /*86e0*/  LEPC R20, `(.L_x_113) ;  /* 0x000000001014794e */ /* 0x000fee0000000000 */
[----:B-1--4-:R-:W-:Y:S05]  /*86f0*/  CALL.ABS.NOINC R2 ;  /* 0x0000000002007343 */ /* 0x012fea0003c00000 */
.L_x_113:
[----:B------:R-:W-:Y:S05]  /*8700*/  BSYNC.RECONVERGENT B6 ;  /* 0x0000000000067941 */ /* 0x000fea0003800200 */
.L_x_112:
[----:B---3--:R-:W-:Y:S01]  /*8710*/  F2FP.F16.E5M2.UNPACK_B R4, R149 ;  /* 0x00000095ff04723e */ /* 0x008fe200020004ff */
        /* <DEDUP_REMOVED lines=13> */
[----:B----4-:R-:W-:Y:S01]  /*87f0*/  F2FP.F16.E5M2.UNPACK_B R125, R159.H1 ;  /* 0x0000009fff7d723e */ /* 0x010fe200030004ff */
        /* <DEDUP_REMOVED lines=262> */
[----:B------:R-:W-:Y:S02]  /*9860*/  UIADD3 UR8, UP0, UPT, UR52, 0x680, URZ ;  /* 0x0000068034087890 */ /* 0x000fe4000ff1e0ff */
[----:B------:R-:W-:Y:S02]  /*9870*/  UIADD3 UR5, UPT, UPT, UR41, 0x80, URZ ;  /* 0x0000008029057890 */ /* 0x000fe4000fffe0ff */
[----:B------:R-:W-:Y:S01]  /*9880*/  MOV R188, UR10 ;  /* 0x0000000a00bc7c02 */ /* 0x000fe20008000f00 */
[----:B------:R-:W-:Y:S01]  /*9890*/  UIADD3.X UR9, UPT, UPT, URZ, UR53, URZ, UP0, !UPT ;  /* 0x00000035ff097290 */ /* 0x000fe200087fe4ff */
[----:B------:R-:W-:Y:S02]  /*98a0*/  UMOV UR6, UR42 ;  /* 0x0000002a00067c82 */ /* 0x000fe40008000000 */
[----:B------:R-:W-:Y:S01]  /*98b0*/  R2UR UR4, R188 ;  /* 0x00000000bc0472ca */ /* 0x000fe200000e0000 */
[----:B------:R-:W-:Y:S11]  /*98c0*/  UMOV UR7, UR36 ;  /* 0x0000002400077c82 */ /* 0x000ff60008000000 */
[----:B------:R-:W-:Y:S01]  /*98d0*/  @!UPT UIADD3 URZ, UPT, UPT, URZ, URZ, URZ ;  /* 0x000000fffffff290 */ /* 0x000fe2000fffe0ff */
[----:B------:R2:W-:Y:S01]  /*98e0*/  UTMASTG.3D [UR4], [UR8] ;  /* 0x00000004080073b5 */ /* 0x0005e20008010000 */
[----:B------:R0:W-:Y:S01]  /*98f0*/  UTMACMDFLUSH ;  /* 0x00000000000079b7 */ /* 0x0001e20000000000 */
[----:B--2---:R-:W-:Y:S04]  /*9900*/  DEPBAR.LE SB0, 0x1 ;  /* 0x000080400000791a */ /* 0x004fe80000000000 */
.L_x_115:
[----:B------:R-:W-:Y:S05]  /*9910*/  BSYNC.RECONVERGENT B0 ;  /* 0x0000000000007941 */ /* 0x000fea0003800200 */
.L_x_114:
        /* <DEDUP_REMOVED lines=16> */
.L_x_119:
[----:B------:R-:W-:Y:S05]  /*9a20*/  BSYNC B0 ;  /* 0x0000000000007941 */ /* 0x000fea0003800000 */
.L_x_118:
        /* <DEDUP_REMOVED lines=20> */
.L_x_117:
[----:B------:R-:W-:Y:S05]  /*9b70*/  BSYNC B1 ;  /* 0x0000000000017941 */ /* 0x000fea0003800000 */
.L_x_116:
[----:B--2---:R-:W-:Y:S05]  /*9b80*/  VIADD R0, R80, 0xc0 ;  /* 0x000000c050007836 */ /* 0x004fea0000000000 */
        /* <DEDUP_REMOVED lines=20> */
.L_x_121:
[----:B------:R-:W-:Y:S01]  /*9cd0*/  ISETP.NE.AND P0, PT, R189, RZ, PT ;  /* 0x000000ffbd00720c */ /* 0x000fe20003f05270 */
[----:B------:R-:W-:Y:S05]  /*9ce0*/  WARPSYNC.ALL ;  /* 0x0000000000007948 */ /* 0x000fea0003800000 */
[----:B------:R-:W-:Y:S01]  /*9cf0*/  R2UR UR4, R80 ;  /* 0x00000000500472ca */ /* 0x000fe200000e0000 */
[----:B------:R-:W-:Y:S01]  /*9d00*/  BSSY.RECONVERGENT B0, `(.L_x_122) ;  /* 0x000011d000007945 */ /* 0x000fe20003800200 */
[----:B---3--:R-:W-:Y:S02]  /*9d10*/  F2FP.F16.E5M2.UNPACK_B R11, R149 ;  /* 0x00000095ff0b723e */ /* 0x008fe400020004ff */
[----:B------:R-:W-:Y:S02]  /*9d20*/  F2FP.F16.E5M2.UNPACK_B R10, R150 ;  /* 0x00000096ff0a723e */ /* 0x000fe400020004ff */
[----:B------:R-:W-:Y:S01]  /*9d30*/  F2FP.F16.E5M2.UNPACK_B R9, R151 ;  /* 0x00000097ff09723e */ /* 0x000fe200020004ff */
[--C-:B------:R-:W-:Y:S01]  /*9d40*/  HADD2.F32 R83, -RZ, R11.reuse.H0_H0 ;  /* 0x2000000bff537230 */ /* 0x100fe20000004100 */
[----:B----4-:R-:W-:Y:S01]  /*9d50*/  F2FP.F16.E5M2.UNPACK_B R8, R152 ;  /* 0x00000098ff08723e */ /* 0x010fe200020004ff */
[----:B------:R-:W-:Y:S01]  /*9d60*/  HADD2.F32 R84, -RZ, R11.H1_H1 ;  /* 0x3000000bff547230 */ /* 0x000fe20000004100 */
[----:B------:R-:W-:Y:S01]  /*9d70*/  F2FP.F16.E5M2.UNPACK_B R7, R153 ;  /* 0x00000099ff07723e */ /* 0x000fe200020004ff */
[--C-:B------:R-:W-:Y:S01]  /*9d80*/  HADD2.F32 R87, -RZ, R10.reuse.H0_H0 ;  /* 0x2000000aff577230 */ /* 0x100fe20000004100 */
[----:B------:R-:W-:Y:S01]  /*9d90*/  F2FP.F16.E5M2.UNPACK_B R6, R154 ;  /* 0x0000009aff06723e */ /* 0x000fe200020004ff */
[----:B------:R-:W-:Y:S01]  /*9da0*/  HADD2.F32 R88, -RZ, R10.H1_H1 ;  /* 0x3000000aff587230 */ /* 0x000fe20000004100 */
[----:B------:R-:W-:Y:S01]  /*9db0*/  F2FP.F16.E5M2.UNPACK_B R5, R155 ;  /* 0x0000009bff05723e */ /* 0x000fe200020004ff */
[--C-:B------:R-:W-:Y:S01]  /*9dc0*/  HADD2.F32 R91, -RZ, R9.reuse.H0_H0 ;  /* 0x20000009ff5b7230 */ /* 0x100fe20000004100 */
[----:B-1----:R-:W-:Y:S01]  /*9dd0*/  F2FP.F16.E5M2.UNPACK_B R4, R156 ;  /* 0x0000009cff04723e */ /* 0x002fe200020004ff */
[----:B------:R-:W-:Y:S01]  /*9de0*/  HADD2.F32 R92, -RZ, R9.H1_H1 ;  /* 0x30000009ff5c7230 */ /* 0x000fe20000004100 */
[-C--:B------:R-:W-:Y:S01]  /*9df0*/  F2FP.F16.E5M2.UNPACK_B R2, R148.reuse ;  /* 0x00000094ff02723e */ /* 0x080fe200020004ff */
[--C-:B------:R-:W-:Y:S01]  /*9e00*/  HADD2.F32 R95, -RZ, R8.reuse.H0_H0 ;  /* 0x20000008ff5f7230 */ /* 0x100fe20000004100 */
[----:B------:R-:W-:Y:S01]  /*9e10*/  F2FP.F16.E5M2.UNPACK_B R148, R148.H1 ;  /* 0x00000094ff94723e */ /* 0x000fe200030004ff */
[----:B------:R-:W-:Y:S01]  /*9e20*/  HADD2.F32 R97, -RZ, R8.H1_H1 ;  /* 0x30000008ff617230 */ /* 0x000fe20000004100 */
[----:B------:R-:W-:Y:S01]  /*9e30*/  F2FP.F16.E5M2.UNPACK_B R149, R149.H1 ;  /* 0x00000095ff95723e */ /* 0x000fe200030004ff */
[--C-:B------:R-:W-:Y:S01]  /*9e40*/  HADD2.F32 R98, -RZ, R7.reuse.H0_H0 ;  /* 0x20000007ff627230 */ /* 0x100fe20000004100 */
[----:B------:R-:W-:Y:S01]  /*9e50*/  F2FP.F16.E5M2.UNPACK_B R150, R150.H1 ;  /* 0x00000096ff96723e */ /* 0x000fe200030004ff */
[----:B------:R-:W-:Y:S01]  /*9e60*/  HADD2.F32 R101, -RZ, R7.H1_H1 ;  /* 0x30000007ff657230 */ /* 0x000fe20000004100 */
[----:B------:R-:W-:Y:S01]  /*9e70*/  F2FP.F16.E5M2.UNPACK_B R151, R151.H1 ;  /* 0x00000097ff97723e */ /* 0x000fe200030004ff */
[--C-:B------:R-:W-:Y:S01]  /*9e80*/  HADD2.F32 R102, -RZ, R6.reuse.H0_H0 ;  /* 0x20000006ff667230 */ /* 0x100fe20000004100 */
[----:B------:R-:W-:Y:S01]  /*9e90*/  F2FP.F16.E5M2.UNPACK_B R138, R163 ;  /* 0x000000a3ff8a723e */ /* 0x000fe200020004ff */
[----:B------:R-:W-:Y:S01]  /*9ea0*/  HADD2.F32 R105, -RZ, R6.H1_H1 ;  /* 0x30000006ff697230 */ /* 0x000fe20000004100 */
[----:B------:R-:W-:Y:S01]  /*9eb0*/  R2UR UR5, R193 ;  /* 0x00000000c10572ca */ /* 0x000fe200000e0000 */
[--C-:B------:R-:W-:Y:S01]  /*9ec0*/  HADD2.F32 R106, -RZ, R5.reuse.H0_H0 ;  /* 0x20000005ff6a7230 */ /* 0x100fe20000004100 */
[----:B------:R-:W-:Y:S01]  /*9ed0*/  F2FP.F16.E5M2.UNPACK_B R116, R157 ;  /* 0x0000009dff74723e */ /* 0x000fe200020004ff */
[----:B------:R-:W-:Y:S01]  /*9ee0*/  HADD2.F32 R109, -RZ, R5.H1_H1 ;  /* 0x30000005ff6d7230 */ /* 0x000fe20000004100 */
[----:B------:R-:W-:Y:S01]  /*9ef0*/  F2FP.F16.E5M2.UNPACK_B R120, R158 ;  /* 0x0000009eff78723e */ /* 0x000fe200020004ff */
[--C-:B------:R-:W-:Y:S01]  /*9f00*/  HADD2.F32 R110, -RZ, R4.reuse.H0_H0 ;  /* 0x20000004ff6e7230 */ /* 0x100fe20000004100 */
[----:B------:R-:W-:Y:S01]  /*9f10*/  F2FP.F16.E5M2.UNPACK_B R124, R159 ;  /* 0x0000009fff7c723e */ /* 0x000fe200020004ff */
[----:B------:R-:W-:Y:S01]  /*9f20*/  HADD2.F32 R113, -RZ, R4.H1_H1 ;  /* 0x30000004ff717230 */ /* 0x000fe20000004100 */
[----:B------:R-:W-:Y:S01]  /*9f30*/  F2FP.F16.E5M2.UNPACK_B R128, R160 ;  /* 0x000000a0ff80723e */ /* 0x000fe200020004ff */
[----:B------:R-:W1:Y:S01]  /*9f40*/  LDTM.x64 R4, tmem[UR4+0xc0] ;  /* 0x0000c004000479ee */ /* 0x000e620008340000 */
[--C-:B------:R-:W-:Y:S01]  /*9f50*/  HADD2.F32 R0, -RZ, R2.reuse.H0_H0 ;  /* 0x20000002ff007230 */ /* 0x100fe20000004100 */
[----:B------:R-:W-:Y:S01]  /*9f60*/  NOP ;  /* 0x0000000000007918 */ /* 0x000fe20000000000 */
[----:B------:R-:W-:Y:S01]  /*9f70*/  HADD2.F32 R2, -RZ, R2.H1_H1 ;  /* 0x30000002ff027230 */ /* 0x000fe20000004100 */
[----:B------:R-:W-:Y:S01]  /*9f80*/  UIADD3 UR5, UPT, UPT, UR5, 0xb0, URZ ;  /* 0x000000b005057890 */ /* 0x000fe2000fffe0ff */
[--C-:B------:R-:W-:Y:S01]  /*9f90*/  HADD2.F32 R86, -RZ, R149.reuse.H1_H1 ;  /* 0x30000095ff567230 */ /* 0x100fe20000004100 */
[----:B------:R-:W-:Y:S01]  /*9fa0*/  F2FP.F16.E5M2.UNPACK_B R132, R161 ;  /* 0x000000a1ff84723e */ /* 0x000fe200020004ff */
[--C-:B------:R-:W-:Y:S01]  /*9fb0*/  HADD2.F32 R114, -RZ, R116.reuse.H0_H0 ;  /* 0x20000074ff727230 */ /* 0x100fe20000004100 */
[----:B------:R-:W-:Y:S01]  /*9fc0*/  UPRMT UR5, UR37, 0x654, UR5 ;  /* 0x0000065425057896 */ /* 0x000fe20008000005 */
[----:B------:R-:W-:Y:S01]  /*9fd0*/  HADD2.F32 R117, -RZ, R116.H1_H1 ;  /* 0x30000074ff757230 */ /* 0x000fe20000004100 */
[----:B------:R-:W-:Y:S01]  /*9fe0*/  F2FP.F16.E5M2.UNPACK_B R136, R162 ;  /* 0x000000a2ff88723e */ /* 0x000fe200020004ff */
[--C-:B------:R-:W-:Y:S01]  /*9ff0*/  HADD2.F32 R118, -RZ, R120.reuse.H0_H0 ;  /* 0x20000078ff767230 */ /* 0x100fe20000004100 */
[----:B------:R-:W-:Y:S01]  /*a000*/  F2FP.F16.E5M2.UNPACK_B R152, R152.H1 ;  /* 0x00000098ff98723e */ /* 0x000fe200030004ff */
[----:B------:R-:W-:Y:S01]  /*a010*/  HADD2.F32 R121, -RZ, R120.H1_H1 ;  /* 0x30000078ff797230 */ /* 0x000fe20000004100 */
[----:B------:R-:W-:Y:S01]  /*a020*/  F2FP.F16.E5M2.UNPACK_B R153, R153.H1 ;  /* 0x00000099ff99723e */ /* 0x000fe200030004ff */
[--C-:B------:R-:W-:Y:S01]  /*a030*/  HADD2.F32 R122, -RZ, R124.reuse.H0_H0 ;  /* 0x2000007cff7a7230 */ /* 0x100fe20000004100 */
[----:B------:R-:W-:Y:S01]  /*a040*/  F2FP.F16.E5M2.UNPACK_B R154, R154.H1 ;  /* 0x0000009aff9a723e */ /* 0x000fe200030004ff */
[----:B-1----:R-:W-:Y:S01]  /*a050*/  SYNCS.ARRIVE.TRANS64.RED.A1T0 RZ, [UR5], RZ ;  /* 0x000000ffffff79a7 */ /* 0x002fe20008100405 */
[----:B------:R-:W-:Y:S01]  /*a060*/  HADD2.F32 R125, -RZ, R124.H1_H1 ;  /* 0x3000007cff7d7230 */ /* 0x000fe20000004100 */
[----:B------:R-:W-:Y:S01]  /*a070*/  F2FP.F16.E5M2.UNPACK_B R155, R155.H1 ;  /* 0x0000009bff9b723e */ /* 0x000fe200030004ff */
[--C-:B------:R-:W-:Y:S01]  /*a080*/  HADD2.F32 R126, -RZ, R128.reuse.H0_H0 ;  /* 0x20000080ff7e7230 */ /* 0x100fe20000004100 */
[----:B------:R-:W-:Y:S01]  /*a090*/  F2FP.F16.E5M2.UNPACK_B R156, R156.H1 ;  /* 0x0000009cff9c723e */ /* 0x000fe200030004ff */
[----:B------:R-:W-:Y:S01]  /*a0a0*/  HADD2.F32 R129, -RZ, R128.H1_H1 ;  /* 0x30000080ff817230 */ /* 0x000fe20000004100 */
[----:B------:R-:W-:Y:S01]  /*a0b0*/  F2FP.F16.E5M2.UNPACK_B R157, R157.H1 ;  /* 0x0000009dff9d723e */ /* 0x000fe200030004ff */
[C---:B------:R-:W-:Y:S01]  /*a0c0*/  FMUL R4, R78.reuse, R4 ;  /* 0x000000044e047220 */ /* 0x040fe20000400000 */
[C---:B------:R-:W-:Y:S01]  /*a0d0*/  FMUL R5, R78.reuse, R5 ;  /* 0x000000054e057220 */ /* 0x040fe20000400000 */
[----:B------:R-:W-:Y:S02]  /*a0e0*/  HADD2.F32 R3, -RZ, R148.H0_H0 ;  /* 0x20000094ff037230 */ /* 0x000fe40000004100 */
        /* <DEDUP_REMOVED lines=11> */
[----:B------:R-:W-:Y:S02]  /*a1a0*/  HADD2.F32 R130, -RZ, R132.H0_H0 ;  /* 0x20000084ff827230 */ /* 0x000fe40000004100 */
[C---:B------:R-:W-:Y:S01]  /*a1b0*/  FMUL R6, R78.reuse, R6 ;  /* 0x000000064e067220 */ /* 0x040fe20000400000 */
[----:B------:R-:W-:Y:S02]  /*a1c0*/  HADD2.F32 R82, -RZ, R148.H1_H1 ;  /* 0x30000094ff527230 */ /* 0x000fe40000004100 */
[C---:B------:R-:W-:Y:S01]  /*a1d0*/  FMUL R7, R78.reuse, R7 ;  /* 0x000000074e077220 */ /* 0x040fe20000400000 */
[----:B------:R-:W-:Y:S02]  /*a1e0*/  HADD2.F32 R85, -RZ, R149.H0_H0 ;  /* 0x20000095ff557230 */ /* 0x000fe40000004100 */
[C---:B------:R-:W-:Y:S01]  /*a1f0*/  FFMA R6, R81.reuse, R3, R6 ;  /* 0x0000000351067223 */ /* 0x040fe20000000006 */
[----:B------:R-:W-:Y:S02]  /*a200*/  HADD2.F32 R133, -RZ, R132.H1_H1 ;  /* 0x30000084ff857230 */ /* 0x000fe40000004100 */
[C---:B------:R-:W-:Y:S01]  /*a210*/  FFMA R7, R81.reuse, R82, R7 ;  /* 0x0000005251077223 */ /* 0x040fe20000000007 */
[C---:B------:R-:W-:Y:S01]  /*a220*/  FFMA R8, R81.reuse, R83, R8 ;  /* 0x0000005351087223 */ /* 0x040fe20000000008 */
[C---:B------:R-:W-:Y:S01]  /*a230*/  FFMA R9, R81.reuse, R84, R9 ;  /* 0x0000005451097223 */ /* 0x040fe20000000009 */
[--C-:B------:R-:W-:Y:S02]  /*a240*/  HADD2.F32 R82, -RZ, R138.reuse.H0_H0 ;  /* 0x2000008aff527230 */ /* 0x100fe40000004100 */
[C---:B------:R-:W-:Y:S01]  /*a250*/  FMUL R10, R78.reuse, R10 ;  /* 0x0000000a4e0a7220 */ /* 0x040fe20000400000 */
[----:B------:R-:W-:Y:S02]  /*a260*/  HADD2.F32 R83, -RZ, R138.H1_H1 ;  /* 0x3000008aff537230 */ /* 0x000fe40000004100 */
[C---:B------:R-:W-:Y:S01]  /*a270*/  FMUL R11, R78.reuse, R11 ;  /* 0x0000000b4e0b7220 */ /* 0x040fe20000400000 */
[----:B------:R-:W-:Y:S02]  /*a280*/  HADD2.F32 R89, -RZ, R150.H0_H0 ;  /* 0x20000096ff597230 */ /* 0x000fe40000004100 */
[C---:B------:R-:W-:Y:S01]  /*a290*/  FFMA R10, R81.reuse, R85, R10 ;  /* 0x00000055510a7223 */ /* 0x040fe2000000000a */
[--C-:B------:R-:W-:Y:S02]  /*a2a0*/  HADD2.F32 R134, -RZ, R136.reuse.H0_H0 ;  /* 0x20000088ff867230 */ /* 0x100fe40000004100 */
[C---:B------:R-:W-:Y:S01]  /*a2b0*/  FFMA R11, R81.reuse, R86, R11 ;  /* 0x00000056510b7223 */ /* 0x040fe2000000000b */
[C---:B------:R-:W-:Y:S01]  /*a2c0*/  FFMA R12, R81.reuse, R87, R12 ;  /* 0x00000057510c7223 */ /* 0x040fe2000000000c */
[----:B------:R-:W-:Y:S01]  /*a2d0*/  FFMA R13, R81, R88, R13 ;  /* 0x00000058510d7223 */ /* 0x000fe2000000000d */
[----:B------:R-:W-:Y:S01]  /*a2e0*/  F2FP.SATFINITE.E5M2.F32.PACK_AB_MERGE_C R86, R7, R6, RZ ;  /* 0x000000060756723e */ /* 0x000fe200048060ff */
[C---:B------:R-:W-:Y:S01]  /*a2f0*/  FMUL R7, R78.reuse, R24 ;  /* 0x000000184e077220 */ /* 0x040fe20000400000 */
[----:B------:R-:W-:Y:S01]  /*a300*/  F2FP.SATFINITE.E5M2.F32.PACK_AB_MERGE_C R138, R11, R10, RZ ;  /* 0x0000000a0b8a723e */ /* 0x000fe200048060ff */
[C---:B------:R-:W-:Y:S01]  /*a310*/  FMUL R10, R78.reuse, R25 ;  /* 0x000000194e0a7220 */ /* 0x040fe20000400000 */
[C---:B------:R-:W-:Y:S01]  /*a320*/  FMUL R25, R78.reuse, R32 ;  /* 0x000000204e197220 */ /* 0x040fe20000400000 */
[----:B------:R-:W-:Y:S02]  /*a330*/  HADD2.F32 R137, -RZ, R136.H1_H1 ;  /* 0x30000088ff897230 */ /* 0x000fe40000004100 */
[C---:B------:R-:W-:Y:S01]  /*a340*/  FMUL R14, R78.reuse, R14 ;  /* 0x0000000e4e0e7220 */ /* 0x040fe20000400000 */
[----:B------:R-:W-:Y:S02]  /*a350*/  HADD2.F32 R90, -RZ, R150.H1_H1 ;  /* 0x30000096ff5a7230 */ /* 0x000fe40000004100 */
[C---:B------:R-:W-:Y:S01]  /*a360*/  FMUL R15, R78.reuse, R15 ;  /* 0x0000000f4e0f7220 */ /* 0x040fe20000400000 */
[--C-:B------:R-:W-:Y:S02]  /*a370*/  HADD2.F32 R93, -RZ, R151.reuse.H0_H0 ;  /* 0x20000097ff5d7230 */ /* 0x100fe40000004100 */
[C---:B------:R-:W-:Y:S01]  /*a380*/  FFMA R14, R81.reuse, R89, R14 ;  /* 0x00000059510e7223 */ /* 0x040fe2000000000e */
[----:B------:R-:W-:Y:S02]  /*a390*/  HADD2.F32 R94, -RZ, R151.H1_H1 ;  /* 0x30000097ff5e7230 */ /* 0x000fe40000004100 */
[C---:B------:R-:W-:Y:S01]  /*a3a0*/  FFMA R15, R81.reuse, R90, R15 ;  /* 0x0000005a510f7223 */ /* 0x040fe2000000000f */
[C---:B------:R-:W-:Y:S01]  /*a3b0*/  FFMA R16, R81.reuse, R91, R16 ;  /* 0x0000005b51107223 */ /* 0x040fe20000000010 */
[----:B------:R-:W-:Y:S01]  /*a3c0*/  FFMA R17, R81, R92, R17 ;  /* 0x0000005c51117223 */ /* 0x000fe20000000011 */
[C---:B------:R-:W-:Y:S01]  /*a3d0*/  FMUL R18, R78.reuse, R18 ;  /* 0x000000124e127220 */ /* 0x040fe20000400000 */
[C---:B------:R-:W-:Y:S01]  /*a3e0*/  FMUL R19, R78.reuse, R19 ;  /* 0x000000134e137220 */ /* 0x040fe20000400000 */
[--C-:B------:R-:W-:Y:S01]  /*a3f0*/  HADD2.F32 R96, -RZ, R152.reuse.H0_H0 ;  /* 0x20000098ff607230 */ /* 0x100fe20000004100 */
[----:B------:R-:W-:Y:S01]  /*a400*/  F2FP.SATFINITE.E5M2.F32.PACK_AB_MERGE_C R14, R15, R14, RZ ;  /* 0x0000000e0f0e723e */ /* 0x000fe200048060ff */
[C---:B------:R-:W-:Y:S01]  /*a410*/  FFMA R18, R81.reuse, R93, R18 ;  /* 0x0000005d51127223 */ /* 0x040fe20000000012 */
[C---:B------:R-:W-:Y:S01]  /*a420*/  FFMA R19, R81.reuse, R94, R19 ;  /* 0x0000005e51137223 */ /* 0x040fe20000000013 */
[C---:B------:R-:W-:Y:S01]  /*a430*/  FFMA R0, R81.reuse, R95, R0 ;  /* 0x0000005f51007223 */ /* 0x040fe20000000000 */
[----:B------:R-:W-:Y:S01]  /*a440*/  FFMA R2, R81, R97, R2 ;  /* 0x0000006151027223 */ /* 0x000fe20000000002 */
[----:B------:R-:W-:Y:S02]  /*a450*/  HADD2.F32 R99, -RZ, R152.H1_H1 ;  /* 0x30000098ff637230 */ /* 0x000fe40000004100 */
[C---:B------:R-:W-:Y:S01]  /*a460*/  FMUL R3, R78.reuse, R22 ;  /* 0x000000164e037220 */ /* 0x040fe20000400000 */
[----:B------:R-:W-:Y:S01]  /*a470*/  F2FP.SATFINITE.E5M2.F32.PACK_AB_MERGE_C R18, R19, R18, RZ ;  /* 0x000000121312723e */ /* 0x000fe200048060ff */
[C---:B------:R-:W-:Y:S01]  /*a480*/  FMUL R22, R78.reuse, R29 ;  /* 0x0000001d4e167220 */ /* 0x040fe20000400000 */
[C---:B------:R-:W-:Y:S01]  /*a490*/  FMUL R29, R78.reuse, R36 ;  /* 0x000000244e1d7220 */ /* 0x040fe20000400000 */
[C---:B------:R-:W-:Y:S01]  /*a4a0*/  FFMA R3, R81.reuse, R96, R3 ;  /* 0x0000006051037223 */ /* 0x040fe20000000003 */
[C---:B------:R-:W-:Y:S01]  /*a4b0*/  FMUL R6, R78.reuse, R23 ;  /* 0x000000174e067220 */ /* 0x040fe20000400000 */
[--C-:B------:R-:W-:Y:S02]  /*a4c0*/  HADD2.F32 R100, -RZ, R153.reuse.H0_H0 ;  /* 0x20000099ff647230 */ /* 0x100fe40000004100 */
[C---:B------:R-:W-:Y:S01]  /*a4d0*/  FMUL R11, R78.reuse, R26 ;  /* 0x0000001a4e0b7220 */ /* 0x040fe20000400000 */
[----:B------:R-:W-:Y:S02]  /*a4e0*/  HADD2.F32 R103, -RZ, R153.H1_H1 ;  /* 0x30000099ff677230 */ /* 0x000fe40000004100 */
[C---:B------:R-:W-:Y:S01]  /*a4f0*/  FFMA R6, R81.reuse, R99, R6 ;  /* 0x0000006351067223 */ /* 0x040fe20000000006 */
[C---:B------:R-:W-:Y:S01]  /*a500*/  FFMA R7, R81.reuse, R98, R7 ;  /* 0x0000006251077223 */ /* 0x040fe20000000007 */
[C---:B------:R-:W-:Y:S01]  /*a510*/  FFMA R10, R81.reuse, R101, R10 ;  /* 0x00000065510a7223 */ /* 0x040fe2000000000a */
[C---:B------:R-:W-:Y:S01]  /*a520*/  FFMA R11, R81.reuse, R100, R11 ;  /* 0x00000064510b7223 */ /* 0x040fe2000000000b */
[----:B------:R-:W-:Y:S01]  /*a530*/  FMUL R26, R78, R33 ;  /* 0x000000214e1a7220 */ /* 0x000fe20000400000 */
[----:B------:R-:W-:Y:S01]  /*a540*/  F2FP.SATFINITE.E5M2.F32.PACK_AB_MERGE_C R3, R6, R3, RZ ;  /* 0x000000030603723e */ /* 0x000fe200048060ff */
[C---:B------:R-:W-:Y:S01]  /*a550*/  FMUL R33, R78.reuse, R40 ;  /* 0x000000284e217220 */ /* 0x040fe20000400000 */
        /* <DEDUP_REMOVED lines=8> */
[C---:B------:R-:W-:Y:S01]  /*a5e0*/  FMUL R30, R78.reuse, R37 ;  /* 0x000000254e1e7220 */ /* 0x040fe20000400000 */
[C---:B------:R-:W-:Y:S01]  /*a5f0*/  FMUL R37, R78.reuse, R44 ;  /* 0x0000002c4e257220 */ /* 0x040fe20000400000 */
[C---:B------:R-:W-:Y:S01]  /*a600*/  FMUL R24, R78.reuse, R31 ;  /* 0x0000001f4e187220 */ /* 0x040fe20000400000 */
[----:B------:R-:W-:Y:S01]  /*a610*/  F2FP.F16.E5M2.UNPACK_B R158, R158.H1 ;  /* 0x0000009eff9e723e */ /* 0x000fe200030004ff */
[--C-:B------:R-:W-:Y:S02]  /*a620*/  HADD2.F32 R108, -RZ, R155.reuse.H0_H0 ;  /* 0x2000009bff6c7230 */ /* 0x100fe40000004100 */
[----:B------:R-:W-:Y:S01]  /*a630*/  FMUL R27, R78, R34 ;  /* 0x000000224e1b7220 */ /* 0x000fe20000400000 */
[----:B------:R-:W-:Y:S02]  /*a640*/  HADD2.F32 R111, -RZ, R155.H1_H1 ;  /* 0x3000009bff6f7230 */ /* 0x000fe40000004100 */
[C---:B------:R-:W-:Y:S01]  /*a650*/  FFMA R24, R81.reuse, R107, R24 ;  /* 0x0000006b51187223 */ /* 0x040fe20000000018 */
[----:B------:R-:W-:Y:S01]  /*a660*/  F2FP.F16.E5M2.UNPACK_B R159, R159.H1 ;  /* 0x0000009fff9f723e */ /* 0x000fe200030004ff */
[C---:B------:R-:W-:Y:S01]  /*a670*/  FFMA R25, R81.reuse, R106, R25 ;  /* 0x0000006a51197223 */ /* 0x040fe20000000019 */
[C---:B------:R-:W-:Y:S01]  /*a680*/  FFMA R26, R81.reuse, R109, R26 ;  /* 0x0000006d511a7223 */ /* 0x040fe2000000001a */
[----:B------:R-:W-:Y:S01]  /*a690*/  F2FP.F16.E5M2.UNPACK_B R160, R160.H1 ;  /* 0x000000a0ffa0723e */ /* 0x000fe200030004ff */
[C---:B------:R-:W-:Y:S01]  /*a6a0*/  FFMA R27, R81.reuse, R108, R27 ;  /* 0x0000006c511b7223 */ /* 0x040fe2000000001b */
[----:B------:R-:W-:Y:S01]  /*a6b0*/  F2FP.SATFINITE.E5M2.F32.PACK_AB_MERGE_C R6, R24, R23, RZ ;  /* 0x000000171806723e */ /* 0x000fe200048060ff */
[C---:B------:R-:W-:Y:S01]  /*a6c0*/  FMUL R34, R78.reuse, R41 ;  /* 0x000000294e227220 */ /* 0x040fe20000400000 */
[C---:B------:R-:W-:Y:S01]  /*a6d0*/  FMUL R41, R78.reuse, R48 ;  /* 0x000000304e297220 */ /* 0x040fe20000400000 */
[----:B------:R-:W-:Y:S01]  /*a6e0*/  FMUL R28, R78, R35 ;  /* 0x000000234e1c7220 */ /* 0x000fe20000400000 */
[----:B------:R-:W-:Y:S01]  /*a6f0*/  F2FP.F16.E5M2.UNPACK_B R161, R161.H1 ;  /* 0x000000a1ffa1723e */ /* 0x000fe200030004ff */
[--C-:B------:R-:W-:Y:S01]  /*a700*/  HADD2.F32 R112, -RZ, R156.reuse.H0_H0 ;  /* 0x2000009cff707230 */ /* 0x100fe20000004100 */
[----:B------:R-:W-:Y:S01]  /*a710*/  F2FP.SATFINITE.E5M2.F32.PACK_AB_MERGE_C R6, R22, R21, R6 ;  /* 0x000000151606723e */ /* 0x000fe20004806006 */
[C---:B------:R-:W-:Y:S01]  /*a720*/  FFMA R28, R81.reuse, R111, R28 ;  /* 0x0000006f511c7223 */ /* 0x040fe2000000001c */
[C---:B------:R-:W-:Y:S01]  /*a730*/  FFMA R29, R81.reuse, R110, R29 ;  /* 0x0000006e511d7223 */ /* 0x040fe2000000001d */
[C---:B------:R-:W-:Y:S01]  /*a740*/  FFMA R30, R81.reuse, R113, R30 ;  /* 0x00000071511e7223 */ /* 0x040fe2000000001e */
[----:B------:R-:W-:Y:S02]  /*a750*/  HADD2.F32 R115, -RZ, R156.H1_H1 ;  /* 0x3000009cff737230 */ /* 0x000fe40000004100 */
[C---:B------:R-:W-:Y:S01]  /*a760*/  FMUL R31, R78.reuse, R38 ;  /* 0x000000264e1f7220 */ /* 0x040fe20000400000 */
[----:B------:R-:W-:Y:S01]  /*a770*/  F2FP.F16.E5M2.UNPACK_B R162, R162.H1 ;  /* 0x000000a2ffa2723e */ /* 0x000fe200030004ff */
[C---:B------:R-:W-:Y:S01]  /*a780*/  FMUL R38, R78.reuse, R45 ;  /* 0x0000002d4e267220 */ /* 0x040fe20000400000 */
[C---:B------:R-:W-:Y:S01]  /*a790*/  FMUL R45, R78.reuse, R52 ;  /* 0x000000344e2d7220 */ /* 0x040fe20000400000 */
[----:B------:R-:W-:Y:S01]  /*a7a0*/  F2FP.F16.E5M2.UNPACK_B R163, R163.H1 ;  /* 0x000000a3ffa3723e */ /* 0x000fe200030004ff */
[----:B------:R-:W-:Y:S01]  /*a7b0*/  FFMA R31, R81, R112, R31 ;  /* 0x00000070511f7223 */ /* 0x000fe2000000001f */
[----:B------:R-:W-:Y:S01]  /*a7c0*/  FMUL R52, R78, R59 ;  /* 0x0000003b4e347220 */ /* 0x000fe20000400000 */
[----:B------:R-:W-:Y:S01]  /*a7d0*/  IADD3 R76, PT, PT, R76, 0x1, RZ ;  /* 0x000000014c4c7810 */ /* 0x000fe20007ffe0ff */
[C---:B------:R-:W-:Y:S01]  /*a7e0*/  FMUL R59, R78.reuse, R66 ;  /* 0x000000424e3b7220 */ /* 0x040fe20000400000 */
[----:B------:R-:W-:Y:S01]  /*a7f0*/  F2FP.SATFINITE.E5M2.F32.PACK_AB_MERGE_C R66, R13, R12, R14 ;  /* 0x0000000c0d42723e */ /* 0x000fe2000480600e */
[C---:B------:R-:W-:Y:S01]  /*a800*/  FMUL R32, R78.reuse, R39 ;  /* 0x000000274e207220 */ /* 0x040fe20000400000 */
[--C-:B------:R-:W-:Y:S02]  /*a810*/  HADD2.F32 R116, -RZ, R157.reuse.H0_H0 ;  /* 0x2000009dff747230 */ /* 0x100fe40000004100 */
[C---:B------:R-:W-:Y:S01]  /*a820*/  FMUL R35, R78.reuse, R42 ;  /* 0x0000002a4e237220 */ /* 0x040fe20000400000 */
[----:B------:R-:W-:Y:S02]  /*a830*/  HADD2.F32 R119, -RZ, R157.H1_H1 ;  /* 0x3000009dff777230 */ /* 0x000fe40000004100 */
[C---:B------:R-:W-:Y:S01]  /*a840*/  FFMA R32, R81.reuse, R115, R32 ;  /* 0x0000007351207223 */ /* 0x040fe20000000020 */
[----:B------:R-:W-:Y:S01]  /*a850*/  FMUL R36, R78, R43 ;  /* 0x0000002b4e247220 */ /* 0x000fe20000400000 */
[C---:B------:R-:W-:Y:S01]  /*a860*/  FFMA R33, R81.reuse, R114, R33 ;  /* 0x0000007251217223 */ /* 0x040fe20000000021 */
[C---:B------:R-:W-:Y:S01]  /*a870*/  FFMA R34, R81.reuse, R117, R34 ;  /* 0x0000007551227223 */ /* 0x040fe20000000022 */
[--C-:B------:R-:W-:Y:S01]  /*a880*/  HADD2.F32 R120, -RZ, R158.reuse.H0_H0 ;  /* 0x2000009eff787230 */ /* 0x100fe20000004100 */
[----:B------:R-:W-:Y:S01]  /*a890*/  F2FP.SATFINITE.E5M2.F32.PACK_AB_MERGE_C R32, R32, R31, RZ ;  /* 0x0000001f2020723e */ /* 0x000fe200048060ff */
[C---:B------:R-:W-:Y:S01]  /*a8a0*/  FFMA R35, R81.reuse, R116, R35 ;  /* 0x0000007451237223 */ /* 0x040fe20000000023 */
[----:B------:R-:W-:Y:S02]  /*a8b0*/  HADD2.F32 R123, -RZ, R158.H1_H1 ;  /* 0x3000009eff7b7230 */ /* 0x000fe40000004100 */
[----:B------:R-:W-:Y:S01]  /*a8c0*/  FMUL R39, R78, R46 ;  /* 0x0000002e4e277220 */ /* 0x000fe20000400000 */
[----:B------:R-:W-:Y:S01]  /*a8d0*/  F2FP.SATFINITE.E5M2.F32.PACK_AB_MERGE_C R32, R30, R29, R32 ;  /* 0x0000001d1e20723e */ /* 0x000fe20004806020 */
[C---:B------:R-:W-:Y:S01]  /*a8e0*/  FFMA R36, R81.reuse, R119, R36 ;  /* 0x0000007751247223 */ /* 0x040fe20000000024 */
[C---:B------:R-:W-:Y:S01]  /*a8f0*/  FMUL R40, R78.reuse, R47 ;  /* 0x0000002f4e287220 */ /* 0x040fe20000400000 */
[C---:B------:R-:W-:Y:S01]  /*a900*/  FFMA R37, R81.reuse, R118, R37 ;  /* 0x0000007651257223 */ /* 0x040fe20000000025 */
[C---:B------:R-:W-:Y:S01]  /*a910*/  FFMA R38, R81.reuse, R121, R38 ;  /* 0x0000007951267223 */ /* 0x040fe20000000026 */
[C---:B------:R-:W-:Y:S01]  /*a920*/  FMUL R42, R78.reuse, R49 ;  /* 0x000000314e2a7220 */ /* 0x040fe20000400000 */
        /* <DEDUP_REMOVED lines=8> */
[C---:B------:R-:W-:Y:S01]  /*a9b0*/  FMUL R57, R78.reuse, R64 ;  /* 0x000000404e397220 */ /* 0x040fe20000400000 */
[----:B------:R-:W-:Y:S01]  /*a9c0*/  FFMA R42, R81, R125, R42 ;  /* 0x0000007d512a7223 */ /* 0x000fe2000000002a */
[C---:B------:R-:W-:Y:S01]  /*a9d0*/  FMUL R46, R78.reuse, R53 ;  /* 0x000000354e2e7220 */ /* 0x040fe20000400000 */
[--C-:B------:R-:W-:Y:S01]  /*a9e0*/  HADD2.F32 R128, -RZ, R160.reuse.H0_H0 ;  /* 0x200000a0ff807230 */ /* 0x100fe20000004100 */
[----:B------:R-:W-:Y:S01]  /*a9f0*/  F2FP.SATFINITE.E5M2.F32.PACK_AB_MERGE_C R64, R5, R4, R86 ;  /* 0x000000040540723e */ /* 0x000fe20004806056 */
[C---:B------:R-:W-:Y:S01]  /*aa00*/  FMUL R51, R78.reuse, R58 ;  /* 0x0000003a4e337220 */ /* 0x040fe20000400000 */
[C---:B------:R-:W-:Y:S01]  /*aa10*/  FMUL R53, R78.reuse, R60 ;  /* 0x0000003c4e357220 */ /* 0x040fe20000400000 */
[C---:B------:R-:W-:Y:S01]  /*aa20*/  FFMA R43, R81.reuse, R124, R43 ;  /* 0x0000007c512b7223 */ /* 0x040fe2000000002b */
[----:B------:R-:W-:Y:S02]  /*aa30*/  HADD2.F32 R131, -RZ, R160.H1_H1 ;  /* 0x300000a0ff837230 */ /* 0x000fe40000004100 */
[C---:B------:R-:W-:Y:S01]  /*aa40*/  FMUL R47, R78.reuse, R54 ;  /* 0x000000364e2f7220 */ /* 0x040fe20000400000 */
[C---:B------:R-:W-:Y:S01]  /*aa50*/  FMUL R58, R78.reuse, R65 ;  /* 0x000000414e3a7220 */ /* 0x040fe20000400000 */
[----:B------:R-:W-:Y:S01]  /*aa60*/  FMUL R60, R78, R67 ;  /* 0x000000434e3c7220 */ /* 0x000fe20000400000 */
[----:B------:R-:W-:Y:S01]  /*aa70*/  F2FP.SATFINITE.E5M2.F32.PACK_AB_MERGE_C R5, R20, R11, RZ ;  /* 0x0000000b1405723e */ /* 0x000fe200048060ff */
[----:B------:R-:W-:Y:S01]  /*aa80*/  FFMA R44, R81, R127, R44 ;  /* 0x0000007f512c7223 */ /* 0x000fe2000000002c */
[C---:B------:R-:W-:Y:S01]  /*aa90*/  FMUL R48, R78.reuse, R55 ;  /* 0x000000374e307220 */ /* 0x040fe20000400000 */
[----:B------:R-:W-:Y:S01]  /*aaa0*/  F2FP.SATFINITE.E5M2.F32.PACK_AB_MERGE_C R65, R9, R8, R138 ;  /* 0x000000080941723e */ /* 0x000fe2000480608a */
[----:B------:R-:W-:Y:S01]  /*aab0*/  FFMA R45, R81, R126, R45 ;  /* 0x0000007e512d7223 */ /* 0x000fe2000000002d */
[----:B------:R-:W-:Y:S01]  /*aac0*/  F2FP.SATFINITE.E5M2.F32.PACK_AB_MERGE_C R67, R17, R16, R18 ;  /* 0x000000101143723e */ /* 0x000fe20004806012 */
[----:B------:R-:W-:Y:S01]  /*aad0*/  FMUL R49, R78, R56 ;  /* 0x000000384e317220 */ /* 0x000fe20000400000 */
[C---:B------:R-:W-:Y:S01]  /*aae0*/  FFMA R46, R81.reuse, R129, R46 ;  /* 0x00000081512e7223 */ /* 0x040fe2000000002e */
[--C-:B------:R-:W-:Y:S02]  /*aaf0*/  HADD2.F32 R132, -RZ, R161.reuse.H0_H0 ;  /* 0x200000a1ff847230 */ /* 0x100fe40000004100 */
[C---:B------:R-:W-:Y:S01]  /*ab00*/  FFMA R47, R81.reuse, R128, R47 ;  /* 0x00000080512f7223 */ /* 0x040fe2000000002f */
[----:B------:R1:W-:Y:S01]  /*ab10*/  STS.128 [R172+UR49+0xa200], R64 ;  /* 0x00a20040ac007988 */ /* 0x0003e20008000c31 */
[----:B------:R-:W-:Y:S01]  /*ab20*/  HADD2.F32 R135, -RZ, R161.H1_H1 ;  /* 0x300000a1ff877230 */ /* 0x000fe20000004100 */
[----:B------:R-:W-:Y:S01]  /*ab30*/  F2FP.SATFINITE.E5M2.F32.PACK_AB_MERGE_C R5, R10, R7, R5 ;  /* 0x000000070a05723e */ /* 0x000fe20004806005 */
[C---:B------:R-:W-:Y:S01]  /*ab40*/  FFMA R48, R81.reuse, R131, R48 ;  /* 0x0000008351307223 */ /* 0x040fe20000000030 */
[----:B------:R-:W-:Y:S01]  /*ab50*/  F2FP.SATFINITE.E5M2.F32.PACK_AB_MERGE_C R7, R28, R27, RZ ;  /* 0x0000001b1c07723e */ /* 0x000fe200048060ff */
        /* <DEDUP_REMOVED lines=8> */
[----:B------:R-:W-:Y:S01]  /*abe0*/  FMUL R56, R78, R63 ;  /* 0x0000003f4e387220 */ /* 0x000fe20000400000 */
[----:B------:R-:W-:Y:S01]  /*abf0*/  F2FP.SATFINITE.E5M2.F32.PACK_AB_MERGE_C R4, R2, R0, R3 ;  /* 0x000000000204723e */ /* 0x000fe20004806003 */
[C---:B------:R-:W-:Y:S01]  /*ac00*/  FFMA R53, R81.reuse, R134, R53 ;  /* 0x0000008651357223 */ /* 0x040fe20000000035 */
[----:B------:R-:W-:Y:S01]  /*ac10*/  F2FP.SATFINITE.E5M2.F32.PACK_AB_MERGE_C R7, R26, R25, R7 ;  /* 0x000000191a07723e */ /* 0x000fe20004806007 */
[C---:B------:R-:W-:Y:S01]  /*ac20*/  FFMA R54, R81.reuse, R137, R54 ;  /* 0x0000008951367223 */ /* 0x040fe20000000036 */
[--C-:B------:R-:W-:Y:S02]  /*ac30*/  HADD2.F32 R84, -RZ, R163.reuse.H0_H0 ;  /* 0x200000a3ff547230 */ /* 0x100fe40000004100 */
[C---:B------:R-:W-:Y:S01]  /*ac40*/  FFMA R55, R81.reuse, R136, R55 ;  /* 0x0000008851377223 */ /* 0x040fe20000000037 */
[----:B------:R-:W-:Y:S01]  /*ac50*/  HADD2.F32 R85, -RZ, R163.H1_H1 ;  /* 0x300000a3ff557230 */ /* 0x000fe20000004100 */
[----:B------:R1:W-:Y:S01]  /*ac60*/  STS.128 [R192+0xa010], R4 ;  /* 0x00a01004c0007388 */ /* 0x0003e20000000c00 */
[----:B------:R-:W-:Y:S01]  /*ac70*/  F2FP.SATFINITE.E5M2.F32.PACK_AB_MERGE_C R35, R36, R35, RZ ;  /* 0x000000232423723e */ /* 0x000fe200048060ff */
[C---:B------:R-:W-:Y:S01]  /*ac80*/  FFMA R56, R81.reuse, R139, R56 ;  /* 0x0000008b51387223 */ /* 0x040fe20000000038 */
[----:B------:R-:W-:Y:S01]  /*ac90*/  F2FP.SATFINITE.E5M2.F32.PACK_AB_MERGE_C R39, R40, R39, RZ ;  /* 0x000000272827723e */ /* 0x000fe200048060ff */
[C---:B------:R-:W-:Y:S01]  /*aca0*/  FFMA R57, R81.reuse, R82, R57 ;  /* 0x0000005251397223 */ /* 0x040fe20000000039 */
[----:B------:R-:W-:Y:S01]  /*acb0*/  F2FP.SATFINITE.E5M2.F32.PACK_AB_MERGE_C R43, R44, R43, RZ ;  /* 0x0000002b2c2b723e */ /* 0x000fe200048060ff */
[C---:B------:R-:W-:Y:S01]  /*acc0*/  FFMA R58, R81.reuse, R83, R58 ;  /* 0x00000053513a7223 */ /* 0x040fe2000000003a */
[C---:B------:R-:W-:Y:S01]  /*acd0*/  FFMA R59, R81.reuse, R84, R59 ;  /* 0x00000054513b7223 */ /* 0x040fe2000000003b */
[----:B------:R-:W-:Y:S01]  /*ace0*/  F2FP.SATFINITE.E5M2.F32.PACK_AB_MERGE_C R33, R34, R33, R35 ;  /* 0x000000212221723e */ /* 0x000fe20004806023 */
        /* <DEDUP_REMOVED lines=11> */
[----:B------:R-:W-:Y:S05]  /*ada0*/  F2FP.SATFINITE.E5M2.F32.PACK_AB_MERGE_C R51, R58, R57, R59 ;  /* 0x000000393a33723e */ /* 0x000fea000480603b */
        /* <DEDUP_REMOVED lines=18> */
.L_x_123:
[----:B------:R-:W-:Y:S05]  /*aed0*/  BSYNC.RECONVERGENT B0 ;  /* 0x0000000000007941 */ /* 0x000fea0003800200 */
.L_x_122:
[----:B------:R-:W-:Y:S01]  /*aee0*/  BAR.SYNC.DEFER_BLOCKING 0x1, 0x80 ;  /* 0x0042000000007b1d */ /* 0x000fe20000010000 */
[----:B------:R-:W-:Y:S01]  /*aef0*/  ISETP.NE.AND P2, PT, R190, RZ, PT ;  /* 0x000000ffbe00720c */ /* 0x000fe20003f45270 */
[----:B------:R-:W-:Y:S01]  /*af00*/  IMAD.IADD R20, R75, 0x1, R147 ;  /* 0x000000014b147824 */ /* 0x000fe200078e0293 */
[----:B------:R-:W-:Y:S01]  /*af10*/  ISETP.NE.AND P0, PT, R191, 0x2, PT ;  /* 0x00000002bf00780c */ /* 0x000fe20003f05270 */
[----:B------:R-:W-:Y:S01]  /*af20*/  IMAD.IADD R21, R77, 0x1, R170 ;  /* 0x000000014d157824 */ /* 0x000fe200078e02aa */
[----:B------:R-:W-:Y:S02]  /*af30*/  ISETP.NE.AND P1, PT, R76, 0x2, PT ;  /* 0x000000024c00780c */ /* 0x000fe40003f25270 */
[----:B------:R-:W-:Y:S02]  /*af40*/  SEL R3, RZ, 0x1, P0 ;  /* 0x00000001ff037807 */ /* 0x000fe40000000000 */
[----:B------:R-:W-:Y:S02]  /*af50*/  SEL R0, RZ, 0x1, P1 ;  /* 0x00000001ff007807 */ /* 0x000fe40000800000 */
[----:B------:R-:W-:Y:S02]  /*af60*/  LOP3.LUT R182, R182, R3, RZ, 0x3c, !PT ;  /* 0x00000003b6b67212 */ /* 0x000fe400078e3cff */
[----:B------:R-:W-:Y:S02]  /*af70*/  LOP3.LUT R183, R183, R0, RZ, 0x3c, !PT ;  /* 0x00000000b7b77212 */ /* 0x000fe400078e3cff */
[----:B------:R-:W-:Y:S02]  /*af80*/  @P2 R2UR UR36, R179 ;  /* 0x00000000b32422ca */ /* 0x000fe400000e0000 */
[----:B------:R-:W-:Y:S02]  /*af90*/  SEL R191, R191, RZ, P0 ;  /* 0x000000ffbfbf7207 */ /* 0x000fe40000000000 */
[----:B------:R-:W-:Y:S01]  /*afa0*/  SEL R76, R76, RZ, P1 ;  /* 0x000000ff4c4c7207 */ /* 0x000fe20000800000 */
[----:B------:R-:W-:Y:S10]  /*afb0*/  @P2 BRA `(.L_x_124) ;  /* 0xffffff9800d82947 */ /* 0x000ff4000383ffff */
[----:B------:R-:W-:Y:S05]  /*afc0*/  EXIT ;  /* 0x000000000000794d */ /* 0x000fea0003800000 */
.L_x_19:
[----:B--2---:R2:W1:Y:S02]  /*afd0*/  SYNCS.PHASECHK.TRANS64.TRYWAIT P0, [R3+URZ+0xd0], R2 ;  /* 0x0000d002030075a7 */ /* 0x00446400080011ff */
[----:B-1----:R-:W-:Y:S05]  /*afe0*/  @!P0 NANOSLEEP.SYNCS 0x989680 ;  /* 0x009896800000895d */ /* 0x002fea0003900000 */
[----:B------:R-:W1:Y:S02]  /*aff0*/  @!P0 SYNCS.PHASECHK.TRANS64 P0, [R3+URZ+0xd0], R2 ;  /* 0x0000d002030085a7 */ /* 0x000e6400080010ff */
[----:B-1----:R-:W-:Y:S05]  /*b000*/  @!P0 BRA `(.L_x_19) ;  /* 0xfffffffc00f08947 */ /* 0x002fea000383ffff */
[----:B------:R-:W-:Y:S05]  /*b010*/  BRA `(.L_x_125) ;  /* 0xffffff6400587947 */ /* 0x000fea000383ffff */
.L_x_22:
[----:B-1----:R-:W-:-:S07]  /*b020*/  MOV R2, UR33 ;  /* 0x0000002100027c02 */ /* 0x002fce0008000f00 */
.L_x_126:
[----:B-1----:R1:W2:Y:S02]  /*b030*/  SYNCS.PHASECHK.TRANS64.TRYWAIT P0, [R2+URZ+0x18], R5 ;  /* 0x00001805020075a7 */ /* 0x0022a400080011ff */
[----:B--2---:R-:W-:Y:S05]  /*b040*/  @!P0 NANOSLEEP.SYNCS 0x989680 ;  /* 0x009896800000895d */ /* 0x004fea0003900000 */
[----:B------:R-:W2:Y:S02]  /*b050*/  @!P0 SYNCS.PHASECHK.TRANS64 P0, [R2+URZ+0x18], R5 ;  /* 0x00001805020085a7 */ /* 0x000ea400080010ff */
[----:B--2---:R-:W-:Y:S05]  /*b060*/  @!P0 BRA `(.L_x_126) ;  /* 0xfffffffc00f08947 */ /* 0x004fea000383ffff */
[----:B------:R-:W-:Y:S05]  /*b070*/  BRA `(.L_x_21) ;  /* 0xffffff6400ac7947 */ /* 0x000fea000383ffff */
.L_x_28:
[----:B-1----:R-:W-:-:S07]  /*b080*/  MOV R2, UR25 ;  /* 0x0000001900027c02 */ /* 0x002fce0008000f00 */
.L_x_127:
[----:B-1----:R1:W2:Y:S02]  /*b090*/  SYNCS.PHASECHK.TRANS64.TRYWAIT P0, [R2+URZ+0x18], R5 ;  /* 0x00001805020075a7 */ /* 0x0022a400080011ff */
[----:B--2---:R-:W-:Y:S05]  /*b0a0*/  @!P0 NANOSLEEP.SYNCS 0x989680 ;  /* 0x009896800000895d */ /* 0x004fea0003900000 */
[----:B------:R-:W2:Y:S02]  /*b0b0*/  @!P0 SYNCS.PHASECHK.TRANS64 P0, [R2+URZ+0x18], R5 ;  /* 0x00001805020085a7 */ /* 0x000ea400080010ff */
[----:B--2---:R-:W-:Y:S05]  /*b0c0*/  @!P0 BRA `(.L_x_127) ;  /* 0xfffffffc00f08947 */ /* 0x004fea000383ffff */
[----:B------:R-:W-:Y:S05]  /*b0d0*/  BRA `(.L_x_27) ;  /* 0xffffff68006c7947 */ /* 0x000fea000383ffff */
.L_x_32:
[----:B-1----:R1:W2:Y:S02]  /*b0e0*/  SYNCS.PHASECHK.TRANS64.TRYWAIT P0, [R2+URZ+0x80], R3 ;  /* 0x00008003020075a7 */ /* 0x0022a400080011ff */
[----:B--2---:R-:W-:Y:S05]  /*b0f0*/  @!P0 NANOSLEEP.SYNCS 0x989680 ;  /* 0x009896800000895d */ /* 0x004fea0003900000 */
[----:B------:R-:W2:Y:S02]  /*b100*/  @!P0 SYNCS.PHASECHK.TRANS64 P0, [R2+URZ+0x80], R3 ;  /* 0x00008003020085a7 */ /* 0x000ea400080010ff */
[----:B--2---:R-:W-:Y:S05]  /*b110*/  @!P0 BRA `(.L_x_32) ;  /* 0xfffffffc00f08947 */ /* 0x004fea000383ffff */
[----:B------:R-:W-:Y:S05]  /*b120*/  BRA `(.L_x_128) ;  /* 0xffffff6c00107947 */ /* 0x000fea000383ffff */
.L_x_36:
[----:B----4-:R-:W-:-:S07]  /*b130*/  MOV R0, UR5 ;  /* 0x0000000500007c02 */ /* 0x010fce0008000f00 */
.L_x_129:
[----:B-1----:R1:W2:Y:S02]  /*b140*/  SYNCS.PHASECHK.TRANS64.TRYWAIT P0, [R0+URZ], R3 ;  /* 0x00000003000075a7 */ /* 0x0022a400080011ff */
[----:B--2---:R-:W-:Y:S05]  /*b150*/  @!P0 NANOSLEEP.SYNCS 0x989680 ;  /* 0x009896800000895d */ /* 0x004fea0003900000 */
[----:B------:R-:W2:Y:S02]  /*b160*/  @!P0 SYNCS.PHASECHK.TRANS64 P0, [R0+URZ], R3 ;  /* 0x00000003000085a7 */ /* 0x000ea400080010ff */
[----:B--2---:R-:W-:Y:S05]  /*b170*/  @!P0 BRA `(.L_x_129) ;  /* 0xfffffffc00f08947 */ /* 0x004fea000383ffff */
[----:B------:R-:W-:Y:S05]  /*b180*/  BRA `(.L_x_130) ;  /* 0xffffff7000807947 */ /* 0x000fea000383ffff */
.L_x_37:
[----:B----4-:R-:W-:-:S07]  /*b190*/  MOV R0, UR5 ;  /* 0x0000000500007c02 */ /* 0x010fce0008000f00 */
.L_x_131:
[----:B-1----:R1:W2:Y:S02]  /*b1a0*/  SYNCS.PHASECHK.TRANS64.TRYWAIT P0, [R0+URZ], R3 ;  /* 0x00000003000075a7 */ /* 0x0022a400080011ff */
[----:B--2---:R-:W-:Y:S05]  /*b1b0*/  @!P0 NANOSLEEP.SYNCS 0x989680 ;  /* 0x009896800000895d */ /* 0x004fea0003900000 */
[----:B------:R-:W2:Y:S02]  /*b1c0*/  @!P0 SYNCS.PHASECHK.TRANS64 P0, [R0+URZ], R3 ;  /* 0x00000003000085a7 */ /* 0x000ea400080010ff */
[----:B--2---:R-:W-:Y:S05]  /*b1d0*/  @!P0 BRA `(.L_x_131) ;  /* 0xfffffffc00f08947 */ /* 0x004fea000383ffff */
[----:B------:R-:W-:Y:S05]  /*b1e0*/  BRA `(.L_x_132) ;  /* 0xffffff70008c7947 */ /* 0x000fea000383ffff */
.L_x_40:
[----:B-1----:R1:W2:Y:S02]  /*b1f0*/  SYNCS.PHASECHK.TRANS64.TRYWAIT P0, [R0+URZ+0xc0], R5 ;  /* 0x0000c005000075a7 */ /* 0x0022a400080011ff */
[----:B--2---:R-:W-:Y:S05]  /*b200*/  @!P0 NANOSLEEP.SYNCS 0x989680 ;  /* 0x009896800000895d */ /* 0x004fea0003900000 */
[----:B------:R-:W2:Y:S02]  /*b210*/  @!P0 SYNCS.PHASECHK.TRANS64 P0, [R0+URZ+0xc0], R5 ;  /* 0x0000c005000085a7 */ /* 0x000ea400080010ff */
[----:B--2---:R-:W-:Y:S05]  /*b220*/  @!P0 BRA `(.L_x_40) ;  /* 0xfffffffc00f08947 */ /* 0x004fea000383ffff */
[----:B------:R-:W-:Y:S05]  /*b230*/  BRA `(.L_x_133) ;  /* 0xffffff7000e87947 */ /* 0x000fea000383ffff */
.L_x_41:
[----:B------:R-:W-:-:S07]  /*b240*/  MOV R0, UR5 ;  /* 0x0000000500007c02 */ /* 0x000fce0008000f00 */
.L_x_134:
[----:B-1----:R1:W2:Y:S02]  /*b250*/  SYNCS.PHASECHK.TRANS64.TRYWAIT P0, [R0+URZ+0x90], R5 ;  /* 0x00009005000075a7 */ /* 0x0022a400080011ff */
[----:B--2---:R-:W-:Y:S05]  /*b260*/  @!P0 NANOSLEEP.SYNCS 0x989680 ;  /* 0x009896800000895d */ /* 0x004fea0003900000 */
[----:B------:R-:W2:Y:S02]  /*b270*/  @!P0 SYNCS.PHASECHK.TRANS64 P0, [R0+URZ+0x90], R5 ;  /* 0x00009005000085a7 */ /* 0x000ea400080010ff */
[----:B--2---:R-:W-:Y:S05]  /*b280*/  @!P0 BRA `(.L_x_134) ;  /* 0xfffffffc00f08947 */ /* 0x004fea000383ffff */
[----:B------:R-:W-:Y:S05]  /*b290*/  BRA `(.L_x_135) ;  /* 0xffffff7000f87947 */ /* 0x000fea000383ffff */
.L_x_42:
[----:B-1----:R1:W2:Y:S02]  /*b2a0*/  SYNCS.PHASECHK.TRANS64.TRYWAIT P1, [R0+URZ+0x80], R5 ;  /* 0x00008005000075a7 */ /* 0x0022a400080211ff */
[----:B--2---:R-:W-:Y:S05]  /*b2b0*/  @!P1 NANOSLEEP.SYNCS 0x989680 ;  /* 0x009896800000995d */ /* 0x004fea0003900000 */
[----:B------:R-:W2:Y:S02]  /*b2c0*/  @!P1 SYNCS.PHASECHK.TRANS64 P1, [R0+URZ+0x80], R5 ;  /* 0x00008005000095a7 */ /* 0x000ea400080210ff */
[----:B--2---:R-:W-:Y:S05]  /*b2d0*/  @!P1 BRA `(.L_x_42) ;  /* 0xfffffffc00f09947 */ /* 0x004fea000383ffff */
[----:B------:R-:W-:Y:S05]  /*b2e0*/  BRA `(.L_x_136) ;  /* 0xffffff7400287947 */ /* 0x000fea000383ffff */
.L_x_45:
[----:B------:R-:W-:-:S07]  /*b2f0*/  MOV R0, UR5 ;  /* 0x0000000500007c02 */ /* 0x000fce0008000f00 */
.L_x_137:
[----:B-1----:R1:W2:Y:S02]  /*b300*/  SYNCS.PHASECHK.TRANS64.TRYWAIT P0, [R0+URZ+0x90], R3 ;  /* 0x00009003000075a7 */ /* 0x0022a400080011ff */
[----:B--2---:R-:W-:Y:S05]  /*b310*/  @!P0 NANOSLEEP.SYNCS 0x989680 ;  /* 0x009896800000895d */ /* 0x004fea0003900000 */
[----:B------:R-:W2:Y:S02]  /*b320*/  @!P0 SYNCS.PHASECHK.TRANS64 P0, [R0+URZ+0x90], R3 ;  /* 0x00009003000085a7 */ /* 0x000ea400080010ff */
[----:B--2---:R-:W-:Y:S05]  /*b330*/  @!P0 BRA `(.L_x_137) ;  /* 0xfffffffc00f08947 */ /* 0x004fea000383ffff */
[----:B------:R-:W-:Y:S05]  /*b340*/  BRA `(.L_x_44) ;  /* 0xffffff74007c7947 */ /* 0x000fea000383ffff */
.L_x_52:
[----:B-1----:R1:W2:Y:S02]  /*b350*/  SYNCS.PHASECHK.TRANS64.TRYWAIT P1, [R0+URZ+0x80], R5 ;  /* 0x00008005000075a7 */ /* 0x0022a400080211ff */
[----:B--2---:R-:W-:Y:S05]  /*b360*/  @!P1 NANOSLEEP.SYNCS 0x989680 ;  /* 0x009896800000995d */ /* 0x004fea0003900000 */
[----:B------:R-:W2:Y:S02]  /*b370*/  @!P1 SYNCS.PHASECHK.TRANS64 P1, [R0+URZ+0x80], R5 ;  /* 0x00008005000095a7 */ /* 0x000ea400080210ff */
[----:B--2---:R-:W-:Y:S05]  /*b380*/  @!P1 BRA `(.L_x_52) ;  /* 0xfffffffc00f09947 */ /* 0x004fea000383ffff */
[----:B------:R-:W-:Y:S05]  /*b390*/  BRA `(.L_x_138) ;  /* 0xffffff7800e87947 */ /* 0x000fea000383ffff */
.L_x_53:
[----:B------:R-:W-:-:S07]  /*b3a0*/  MOV R3, UR7 ;  /* 0x0000000700037c02 */ /* 0x000fce0008000f00 */
.L_x_139:
[----:B-1----:R1:W2:Y:S02]  /*b3b0*/  SYNCS.PHASECHK.TRANS64.TRYWAIT P0, [R3+URZ+0xb0], R0 ;  /* 0x0000b000030075a7 */ /* 0x0022a400080011ff */
[----:B--2---:R-:W-:Y:S05]  /*b3c0*/  @!P0 NANOSLEEP.SYNCS 0x989680 ;  /* 0x009896800000895d */ /* 0x004fea0003900000 */
[----:B------:R-:W2:Y:S02]  /*b3d0*/  @!P0 SYNCS.PHASECHK.TRANS64 P0, [R3+URZ+0xb0], R0 ;  /* 0x0000b000030085a7 */ /* 0x000ea400080010ff */
[----:B--2---:R-:W-:Y:S05]  /*b3e0*/  @!P0 BRA `(.L_x_139) ;  /* 0xfffffffc00f08947 */ /* 0x004fea000383ffff */
[----:B------:R-:W-:Y:S05]  /*b3f0*/  BRA `(.L_x_140) ;  /* 0xffffff7c00207947 */ /* 0x000fea000383ffff */
.L_x_56:
[----:B------:R-:W-:Y:S07]  /*b400*/  MOV R0, UR6 ;  /* 0x0000000600007c02 */ /* 0x000fee0008000f00 */
.L_x_141:
[----:B-1----:R1:W2:Y:S02]  /*b410*/  SYNCS.PHASECHK.TRANS64.TRYWAIT P0, [R0+URZ], R3 ;  /* 0x00000003000075a7 */ /* 0x0022a400080011ff */
[----:B--2---:R-:W-:Y:S05]  /*b420*/  @!P0 NANOSLEEP.SYNCS 0x989680 ;  /* 0x009896800000895d */ /* 0x004fea0003900000 */
[----:B------:R-:W2:Y:S02]  /*b430*/  @!P0 SYNCS.PHASECHK.TRANS64 P0, [R0+URZ], R3 ;  /* 0x00000003000085a7 */ /* 0x000ea400080010ff */
[----:B--2---:R-:W-:Y:S05]  /*b440*/  @!P0 BRA `(.L_x_141) ;  /* 0xfffffffc00f08947 */ /* 0x004fea000383ffff */
[----:B------:R-:W-:Y:S05]  /*b450*/  BRA `(.L_x_55) ;  /* 0xffffff7c003c7947 */ /* 0x000fea000383ffff */
.L_x_59:
[----:B------:R-:W-:-:S07]  /*b460*/  MOV R0, UR6 ;  /* 0x0000000600007c02 */ /* 0x000fce0008000f00 */
.L_x_142:
[----:B--2---:R2:W4:Y:S02]  /*b470*/  SYNCS.PHASECHK.TRANS64.TRYWAIT P0, [R0+URZ], R3 ;  /* 0x00000003000075a7 */ /* 0x00452400080011ff */
[----:B----4-:R-:W-:Y:S05]  /*b480*/  @!P0 NANOSLEEP.SYNCS 0x989680 ;  /* 0x009896800000895d */ /* 0x010fea0003900000 */
[----:B------:R-:W4:Y:S02]  /*b490*/  @!P0 SYNCS.PHASECHK.TRANS64 P0, [R0+URZ], R3 ;  /* 0x00000003000085a7 */ /* 0x000f2400080010ff */
[----:B----4-:R-:W-:Y:S05]  /*b4a0*/  @!P0 BRA `(.L_x_142) ;  /* 0xfffffffc00f08947 */ /* 0x010fea000383ffff */
[----:B------:R-:W-:Y:S05]  /*b4b0*/  BRA `(.L_x_143) ;  /* 0xffffff8000187947 */ /* 0x000fea000383ffff */
.L_x_60:
[----:B------:R-:W-:-:S07]  /*b4c0*/  MOV R0, UR7 ;  /* 0x0000000700007c02 */ /* 0x000fce0008000f00 */
.L_x_144:
[----:B-1----:R1:W2:Y:S02]  /*b4d0*/  SYNCS.PHASECHK.TRANS64.TRYWAIT P0, [R0+URZ], R3 ;  /* 0x00000003000075a7 */ /* 0x0022a400080011ff */
[----:B--2---:R-:W-:Y:S05]  /*b4e0*/  @!P0 NANOSLEEP.SYNCS 0x989680 ;  /* 0x009896800000895d */ /* 0x004fea0003900000 */
[----:B------:R-:W2:Y:S02]  /*b4f0*/  @!P0 SYNCS.PHASECHK.TRANS64 P0, [R0+URZ], R3 ;  /* 0x00000003000085a7 */ /* 0x000ea400080010ff */
[----:B--2---:R-:W-:Y:S05]  /*b500*/  @!P0 BRA `(.L_x_144) ;  /* 0xfffffffc00f08947 */ /* 0x004fea000383ffff */
[----:B------:R-:W-:Y:S05]  /*b510*/  BRA `(.L_x_145) ;  /* 0xffffff8000247947 */ /* 0x000fea000383ffff */
.L_x_65:
[----:B--2---:R2:W3:Y:S02]  /*b520*/  SYNCS.PHASECHK.TRANS64.TRYWAIT P0, [R0+URZ+0x80], R3 ;  /* 0x00008003000075a7 */ /* 0x0044e400080011ff */
[----:B---3--:R-:W-:Y:S05]  /*b530*/  @!P0 NANOSLEEP.SYNCS 0x989680 ;  /* 0x009896800000895d */ /* 0x008fea0003900000 */
[----:B------:R-:W3:Y:S02]  /*b540*/  @!P0 SYNCS.PHASECHK.TRANS64 P0, [R0+URZ+0x80], R3 ;  /* 0x00008003000085a7 */ /* 0x000ee400080010ff */
[----:B---3--:R-:W-:Y:S05]  /*b550*/  @!P0 BRA `(.L_x_65) ;  /* 0xfffffffc00f08947 */ /* 0x008fea000383ffff */
[----:B------:R-:W-:Y:S05]  /*b560*/  BRA `(.L_x_146) ;  /* 0xffffff8400307947 */ /* 0x000fea000383ffff */
.L_x_68:
[----:B------:R-:W-:Y:S07]  /*b570*/  MOV R0, UR7 ;  /* 0x0000000700007c02 */ /* 0x000fee0008000f00 */
.L_x_147:
[----:B--2---:R2:W3:Y:S02]  /*b580*/  SYNCS.PHASECHK.TRANS64.TRYWAIT P0, [R0+URZ+0x78], R3 ;  /* 0x00007803000075a7 */ /* 0x0044e400080011ff */
[----:B---3--:R-:W-:Y:S05]  /*b590*/  @!P0 NANOSLEEP.SYNCS 0x989680 ;  /* 0x009896800000895d */ /* 0x008fea0003900000 */
[----:B------:R-:W3:Y:S02]  /*b5a0*/  @!P0 SYNCS.PHASECHK.TRANS64 P0, [R0+URZ+0x78], R3 ;  /* 0x00007803000085a7 */ /* 0x000ee400080010ff */
[----:B---3--:R-:W-:Y:S05]  /*b5b0*/  @!P0 BRA `(.L_x_147) ;  /* 0xfffffffc00f08947 */ /* 0x008fea000383ffff */
[----:B------:R-:W-:Y:S05]  /*b5c0*/  BRA `(.L_x_67) ;  /* 0xffffff8800107947 */ /* 0x000fea000383ffff */
.L_x_71:
[----:B------:R-:W-:Y:S07]  /*b5d0*/  MOV R3, UR7 ;  /* 0x0000000700037c02 */ /* 0x000fee0008000f00 */
.L_x_148:
[----:B-1----:R1:W2:Y:S02]  /*b5e0*/  SYNCS.PHASECHK.TRANS64.TRYWAIT P0, [R3+URZ+0x50], R12 ;  /* 0x0000500c030075a7 */ /* 0x0022a400080011ff */
[----:B--2---:R-:W-:Y:S05]  /*b5f0*/  @!P0 NANOSLEEP.SYNCS 0x989680 ;  /* 0x009896800000895d */ /* 0x004fea0003900000 */
[----:B------:R-:W2:Y:S02]  /*b600*/  @!P0 SYNCS.PHASECHK.TRANS64 P0, [R3+URZ+0x50], R12 ;  /* 0x0000500c030085a7 */ /* 0x000ea400080010ff */
[----:B--2---:R-:W-:Y:S05]  /*b610*/  @!P0 BRA `(.L_x_148) ;  /* 0xfffffffc00f08947 */ /* 0x004fea000383ffff */
[----:B------:R-:W-:Y:S05]  /*b620*/  BRA `(.L_x_149) ;  /* 0xffffff8800887947 */ /* 0x000fea000383ffff */
.L_x_72:
[----:B-1----:R-:W-:Y:S07]  /*b630*/  MOV R3, UR7 ;  /* 0x0000000700037c02 */ /* 0x002fee0008000f00 */
.L_x_150:
[----:B-1----:R1:W2:Y:S02]  /*b640*/  SYNCS.PHASECHK.TRANS64.TRYWAIT P0, [R3+URZ+0x58], R12 ;  /* 0x0000580c030075a7 */ /* 0x0022a400080011ff */
[----:B--2---:R-:W-:Y:S05]  /*b650*/  @!P0 NANOSLEEP.SYNCS 0x989680 ;  /* 0x009896800000895d */ /* 0x004fea0003900000 */
[----:B------:R-:W2:Y:S02]  /*b660*/  @!P0 SYNCS.PHASECHK.TRANS64 P0, [R3+URZ+0x58], R12 ;  /* 0x0000580c030085a7 */ /* 0x000ea400080010ff */
[----:B--2---:R-:W-:Y:S05]  /*b670*/  @!P0 BRA `(.L_x_150) ;  /* 0xfffffffc00f08947 */ /* 0x004fea000383ffff */
[----:B------:R-:W-:Y:S05]  /*b680*/  BRA `(.L_x_151) ;  /* 0xffffff8800c47947 */ /* 0x000fea000383ffff */
.L_x_73:
[----:B-1----:R-:W-:Y:S07]  /*b690*/  MOV R3, UR7 ;  /* 0x0000000700037c02 */ /* 0x002fee0008000f00 */
.L_x_152:
[----:B-1----:R1:W2:Y:S02]  /*b6a0*/  SYNCS.PHASECHK.TRANS64.TRYWAIT P0, [R3+URZ+0x60], R12 ;  /* 0x0000600c030075a7 */ /* 0x0022a400080011ff */
[----:B--2---:R-:W-:Y:S05]  /*b6b0*/  @!P0 NANOSLEEP.SYNCS 0x989680 ;  /* 0x009896800000895d */ /* 0x004fea0003900000 */
[----:B------:R-:W2:Y:S02]  /*b6c0*/  @!P0 SYNCS.PHASECHK.TRANS64 P0, [R3+URZ+0x60], R12 ;  /* 0x0000600c030085a7 */ /* 0x000ea400080010ff */
[----:B--2---:R-:W-:Y:S05]  /*b6d0*/  @!P0 BRA `(.L_x_152) ;  /* 0xfffffffc00f08947 */ /* 0x004fea000383ffff */
[----:B------:R-:W-:Y:S05]  /*b6e0*/  BRA `(.L_x_153) ;  /* 0xffffff8c000c7947 */ /* 0x000fea000383ffff */
.L_x_74:
[----:B------:R-:W-:Y:S07]  /*b6f0*/  MOV R3, UR7 ;  /* 0x0000000700037c02 */ /* 0x000fee0008000f00 */
.L_x_154:
[----:B-1----:R1:W2:Y:S02]  /*b700*/  SYNCS.PHASECHK.TRANS64.TRYWAIT P0, [R3+URZ+0x68], R12 ;  /* 0x0000680c030075a7 */ /* 0x0022a400080011ff */
[----:B--2---:R-:W-:Y:S05]  /*b710*/  @!P0 NANOSLEEP.SYNCS 0x989680 ;  /* 0x009896800000895d */ /* 0x004fea0003900000 */
[----:B------:R-:W2:Y:S02]  /*b720*/  @!P0 SYNCS.PHASECHK.TRANS64 P0, [R3+URZ+0x68], R12 ;  /* 0x0000680c030085a7 */ /* 0x000ea400080010ff */
[----:B--2---:R-:W-:Y:S05]  /*b730*/  @!P0 BRA `(.L_x_154) ;  /* 0xfffffffc00f08947 */ /* 0x004fea000383ffff */
[----:B------:R-:W-:Y:S05]  /*b740*/  BRA `(.L_x_155) ;  /* 0xffffff8c00947947 */ /* 0x000fea000383ffff */
.L_x_76:
[----:B------:R-:W-:-:S07]  /*b750*/  MOV R0, UR7 ;  /* 0x0000000700007c02 */ /* 0x000fce0008000f00 */
.L_x_156:
[----:B-1----:R1:W3:Y:S02]  /*b760*/  SYNCS.PHASECHK.TRANS64.TRYWAIT P0, [R0+URZ+0x50], R3 ;  /* 0x00005003000075a7 */ /* 0x0022e400080011ff */
[----:B---3--:R-:W-:Y:S05]  /*b770*/  @!P0 NANOSLEEP.SYNCS 0x989680 ;  /* 0x009896800000895d */ /* 0x008fea0003900000 */
[----:B------:R-:W3:Y:S02]  /*b780*/  @!P0 SYNCS.PHASECHK.TRANS64 P0, [R0+URZ+0x50], R3 ;  /* 0x00005003000085a7 */ /* 0x000ee400080010ff */
[----:B---3--:R-:W-:Y:S05]  /*b790*/  @!P0 BRA `(.L_x_156) ;  /* 0xfffffffc00f08947 */ /* 0x008fea000383ffff */
[----:B------:R-:W-:Y:S05]  /*b7a0*/  BRA `(.L_x_157) ;  /* 0xffffff9000047947 */ /* 0x000fea000383ffff */
.L_x_77:
[----:B-1----:R-:W-:-:S07]  /*b7b0*/  MOV R0, UR7 ;  /* 0x0000000700007c02 */ /* 0x002fce0008000f00 */
.L_x_158:
[----:B-1----:R1:W3:Y:S02]  /*b7c0*/  SYNCS.PHASECHK.TRANS64.TRYWAIT P0, [R0+URZ+0x58], R3 ;  /* 0x00005803000075a7 */ /* 0x0022e400080011ff */
[----:B---3--:R-:W-:Y:S05]  /*b7d0*/  @!P0 NANOSLEEP.SYNCS 0x989680 ;  /* 0x009896800000895d */ /* 0x008fea0003900000 */
[----:B------:R-:W3:Y:S02]  /*b7e0*/  @!P0 SYNCS.PHASECHK.TRANS64 P0, [R0+URZ+0x58], R3 ;  /* 0x00005803000085a7 */ /* 0x000ee400080010ff */
[----:B---3--:R-:W-:Y:S05]  /*b7f0*/  @!P0 BRA `(.L_x_158) ;  /* 0xfffffffc00f08947 */ /* 0x008fea000383ffff */
[----:B------:R-:W-:Y:S05]  /*b800*/  BRA `(.L_x_159) ;  /* 0xffffff8c00f47947 */ /* 0x000fea000383ffff */
.L_x_78:
[----:B-1----:R-:W-:-:S07]  /*b810*/  MOV R0, UR7 ;  /* 0x0000000700007c02 */ /* 0x002fce0008000f00 */
.L_x_160:
[----:B-1----:R1:W3:Y:S02]  /*b820*/  SYNCS.PHASECHK.TRANS64.TRYWAIT P0, [R0+URZ+0x60], R3 ;  /* 0x00006003000075a7 */ /* 0x0022e400080011ff */
[----:B---3--:R-:W-:Y:S05]  /*b830*/  @!P0 NANOSLEEP.SYNCS 0x989680 ;  /* 0x009896800000895d */ /* 0x008fea0003900000 */
[----:B------:R-:W3:Y:S02]  /*b840*/  @!P0 SYNCS.PHASECHK.TRANS64 P0, [R0+URZ+0x60], R3 ;  /* 0x00006003000085a7 */ /* 0x000ee400080010ff */
[----:B---3--:R-:W-:Y:S05]  /*b850*/  @!P0 BRA `(.L_x_160) ;  /* 0xfffffffc00f08947 */ /* 0x008fea000383ffff */
[----:B------:R-:W-:Y:S05]  /*b860*/  BRA `(.L_x_161) ;  /* 0xffffff8c00e47947 */ /* 0x000fea000383ffff */
.L_x_80:
[----:B--2---:R2:W4:Y:S02]  /*b870*/  SYNCS.PHASECHK.TRANS64.TRYWAIT P0, [R0+URZ+0x80], R3 ;  /* 0x00008003000075a7 */ /* 0x00452400080011ff */
[----:B----4-:R-:W-:Y:S05]  /*b880*/  @!P0 NANOSLEEP.SYNCS 0x989680 ;  /* 0x009896800000895d */ /* 0x010fea0003900000 */
[----:B------:R-:W4:Y:S02]  /*b890*/  @!P0 SYNCS.PHASECHK.TRANS64 P0, [R0+URZ+0x80], R3 ;  /* 0x00008003000085a7 */ /* 0x000f2400080010ff */
[----:B----4-:R-:W-:Y:S05]  /*b8a0*/  @!P0 BRA `(.L_x_80) ;  /* 0xfffffffc00f08947 */ /* 0x010fea000383ffff */
[----:B------:R-:W-:Y:S05]  /*b8b0*/  BRA `(.L_x_162) ;  /* 0xffffff9000ac7947 */ /* 0x000fea000383ffff */
.L_x_91:
[----:B-1----:R1:W3:Y:S02]  /*b8c0*/  SYNCS.PHASECHK.TRANS64.TRYWAIT P1, [R3+URZ+0x30], R0 ;  /* 0x00003000030075a7 */ /* 0x0022e400080211ff */
[----:B---3--:R-:W-:Y:S05]  /*b8d0*/  @!P1 NANOSLEEP.SYNCS 0x989680 ;  /* 0x009896800000995d */ /* 0x008fea0003900000 */
[----:B------:R-:W3:Y:S02]  /*b8e0*/  @!P1 SYNCS.PHASECHK.TRANS64 P1, [R3+URZ+0x30], R0 ;  /* 0x00003000030095a7 */ /* 0x000ee400080210ff */
[----:B---3--:R-:W-:Y:S05]  /*b8f0*/  @!P1 BRA `(.L_x_91) ;  /* 0xfffffffc00f09947 */ /* 0x008fea000383ffff */
[----:B------:R-:W-:Y:S05]  /*b900*/  BRA `(.L_x_90) ;  /* 0xffffff9c00d07947 */ /* 0x000fea000383ffff */
.L_x_93:
[----:B-1----:R1:W4:Y:S02]  /*b910*/  SYNCS.PHASECHK.TRANS64.TRYWAIT P0, [R193+URZ+0xa0], R2 ;  /* 0x0000a002c10075a7 */ /* 0x00232400080011ff */
[----:B----4-:R-:W-:Y:S05]  /*b920*/  @!P0 NANOSLEEP.SYNCS 0x989680 ;  /* 0x009896800000895d */ /* 0x010fea0003900000 */
[----:B------:R-:W4:Y:S02]  /*b930*/  @!P0 SYNCS.PHASECHK.TRANS64 P0, [R193+URZ+0xa0], R2 ;  /* 0x0000a002c10085a7 */ /* 0x000f2400080010ff */
[----:B----4-:R-:W-:Y:S05]  /*b940*/  @!P0 BRA `(.L_x_93) ;  /* 0xfffffffc00f08947 */ /* 0x010fea000383ffff */
[----:B------:R-:W-:Y:S05]  /*b950*/  BRA `(.L_x_92) ;  /* 0xffffffa0002c7947 */ /* 0x000fea000383ffff */
.L_x_102:
[----:B--2---:R2:W3:Y:S02]  /*b960*/  SYNCS.PHASECHK.TRANS64.TRYWAIT P0, [R204+URZ+0x30], R3 ;  /* 0x00003003cc0075a7 */ /* 0x0044e400080011ff */
[----:B---3--:R-:W-:Y:S05]  /*b970*/  @!P0 NANOSLEEP.SYNCS 0x989680 ;  /* 0x009896800000895d */ /* 0x008fea0003900000 */
[----:B------:R-:W3:Y:S02]  /*b980*/  @!P0 SYNCS.PHASECHK.TRANS64 P0, [R204+URZ+0x30], R3 ;  /* 0x00003003cc0085a7 */ /* 0x000ee400080010ff */
[----:B---3--:R-:W-:Y:S05]  /*b990*/  @!P0 BRA `(.L_x_102) ;  /* 0xfffffffc00f08947 */ /* 0x008fea000383ffff */
[----:B------:R-:W-:Y:S05]  /*b9a0*/  BRA `(.L_x_101) ;  /* 0xffffffb400387947 */ /* 0x000fea000383ffff */
.L_x_111:
[----:B--2---:R2:W3:Y:S02]  /*b9b0*/  SYNCS.PHASECHK.TRANS64.TRYWAIT P0, [R0+URZ+0x30], R5 ;  /* 0x00003005000075a7 */ /* 0x0044e400080011ff */
[----:B---3--:R-:W-:Y:S05]  /*b9c0*/  @!P0 NANOSLEEP.SYNCS 0x989680 ;  /* 0x009896800000895d */ /* 0x008fea0003900000 */
[----:B------:R-:W3:Y:S02]  /*b9d0*/  @!P0 SYNCS.PHASECHK.TRANS64 P0, [R0+URZ+0x30], R5 ;  /* 0x00003005000085a7 */ /* 0x000ee400080010ff */
[----:B---3--:R-:W-:Y:S05]  /*b9e0*/  @!P0 BRA `(.L_x_111) ;  /* 0xfffffffc00f08947 */ /* 0x008fea000383ffff */
[----:B------:R-:W-:Y:S05]  /*b9f0*/  BRA `(.L_x_110) ;  /* 0xffffffc800907947 */ /* 0x000fea000383ffff */
.L_x_120:
[----:B--2---:R2:W3:Y:S02]  /*ba00*/  SYNCS.PHASECHK.TRANS64.TRYWAIT P0, [R0+URZ+0x30], R3 ;  /* 0x00003003000075a7 */ /* 0x0044e400080011ff */
[----:B---3--:R-:W-:Y:S05]  /*ba10*/  @!P0 NANOSLEEP.SYNCS 0x989680 ;  /* 0x009896800000895d */ /* 0x008fea0003900000 */
[----:B------:R-:W3:Y:S02]  /*ba20*/  @!P0 SYNCS.PHASECHK.TRANS64 P0, [R0+URZ+0x30], R3 ;  /* 0x00003003000085a7 */ /* 0x000ee400080010ff */
[----:B---3--:R-:W-:Y:S05]  /*ba30*/  @!P0 BRA `(.L_x_120) ;  /* 0xfffffffc00f08947 */ /* 0x008fea000383ffff */
[----:B------:R-:W-:Y:S05]  /*ba40*/  BRA `(.L_x_119) ;  /* 0xffffffdc00f47947 */ /* 0x000fea000383ffff */
        .weak           $__internal_0_$__cuda_sm10x_tcgen05_guardrail_trap_col_being_dealloced_not_returned_by_alloc
        .type           $__internal_0_$__cuda_sm10x_tcgen05_guardrail_trap_col_being_dealloced_not_returned_by_alloc,@function
        .size           $__internal_0_$__cuda_sm10x_tcgen05_guardrail_trap_col_being_dealloced_not_returned_by_alloc,($__internal_1_$__cuda_sm10x_tcgen05_guardrail_trap_phase_invalid_during_alloc - $__internal_0_$__cuda_sm10x_tcgen05_guardrail_trap_col_being_dealloced_not_returned_by_alloc)
$__internal_0_$__cuda_sm10x_tcgen05_guardrail_trap_col_being_dealloced_not_returned_by_alloc:
[----:B------:R-:W-:Y:S05]  /*ba50*/  BPT.TRAP 0x1 ;  /* 0x000000040000795c */ /* 0x000fea0000300000 */
[----:B------:R-:W-:-:S04]  /*ba60*/  HFMA2 R3, -RZ, RZ, 0, 0 ;  /* 0x00000000ff037431 */ /* 0x000fc800000001ff */
[----:B------:R-:W-:Y:S05]  /*ba70*/  RET.REL.NODEC R2 `(_ZN7cutlass13device_kernelINS_4gemm6kernel13GemmUniversalIN4cute5tupleIJiiiiEEENS1_10collective13CollectiveMmaINS1_35MainloopSm100TmaUmmaWarpSpecializedILi3ELi2ELi2ENS5_IJNS4_1CILi1EEESB_SB_EEEEENS5_IJNSA_ILi128EEENSA_ILi256EEESE_EEENS_12float_e5m2_tENS5_IJSB_llEEESH_SI_NS4_8TiledMMAINS4_8MMA_AtomIJNS4_10MMA_TraitsINS4_19SM100_MMA_F8F6F4_SSEJSH_SH_fSE_SF_NS4_17integral_constantINS4_4UMMA5MajorELSP_1EEESQ_NSN_INSO_7ScaleInELSR_0EEESS_EEEEEENS4_6LayoutISC_NS5_IJNSA_ILi0EEESW_SW_EEEEENS5_IJNS4_10UnderscoreESZ_SZ_EEEEENS4_13SM90_TMA_LOADENS4_14ComposedLayoutINS4_7SwizzleILi3ELi4ELi3EEENS4_18smem_ptr_flag_bitsILi8EEENSV_INS5_IJSE_NSA_ILi8EEEEEENS5_IJSB_SE_EEEEEEEvNS4_8identityES12_S1C_vS1D_EENS_8epilogue10collective18CollectiveEpilogueINS1F_23Sm100TmaWarpSpecializedILi4ELi2ELi64ELb0ELb0EEEJSG_NS5_IJNSV_ISE_SB_EENSV_INSA_ILi64EEESB_EEEEESH_NS5_IJlSB_lEEESH_S1O_NS1F_6fusion15FusionCallbacksIS1J_NS1P_17LinearCombinationISH_fSH_fLNS_15FloatRoundStyleE2EEESG_S1N_JEEENS4_5SM1004TMEM4LOAD26SM100_TMEM_LOAD_32dp32b64xES12_NS13_INS14_ILi2ELi4ELi3EEES17_NSV_INS5_IJS18_S1L_EEENS5_IJS1L_SB_EEEEEEENS4_39AutoVectorizingCopyWithAssumedAlignmentILi128EEENS4_14SM90_TMA_STOREES23_S25_S25_EEEvvEEEEvNT_6ParamsE) ;  /* 0xffffff4402607950 */ /* 0x000fea0003c3ffff */
        .weak           $__internal_1_$__cuda_sm10x_tcgen05_guardrail_trap_phase_invalid_during_alloc
        .type           $__internal_1_$__cuda_sm10x_tcgen05_guardrail_trap_phase_invalid_during_alloc,@function
        .size           $__internal_1_$__cuda_sm10x_tcgen05_guardrail_trap_phase_invalid_during_alloc,($__internal_2_$__cuda_sm10x_tcgen05_guardrail_trap_unallocated_columns_being_dealloced - $__internal_1_$__cuda_sm10x_tcgen05_guardrail_trap_phase_invalid_during_alloc)
$__internal_1_$__cuda_sm10x_tcgen05_guardrail_trap_phase_invalid_during_alloc:
[----:B------:R-:W-:Y:S05]  /*ba80*/  BPT.TRAP 0x1 ;  /* 0x000000040000795c */ /* 0x000fea0000300000 */
[----:B------:R-:W-:-:S04]  /*ba90*/  MOV R3, 0x0 ;  /* 0x0000000000037802 */ /* 0x000fc80000000f00 */
[----:B------:R-:W-:Y:S05]  /*baa0*/  RET.REL.NODEC R2 `(_ZN7cutlass13device_kernelINS_4gemm6kernel13GemmUniversalIN4cute5tupleIJiiiiEEENS1_10collective13CollectiveMmaINS1_35MainloopSm100TmaUmmaWarpSpecializedILi3ELi2ELi2ENS5_IJNS4_1CILi1EEESB_SB_EEEEENS5_IJNSA_ILi128EEENSA_ILi256EEESE_EEENS_12float_e5m2_tENS5_IJSB_llEEESH_SI_NS4_8TiledMMAINS4_8MMA_AtomIJNS4_10MMA_TraitsINS4_19SM100_MMA_F8F6F4_SSEJSH_SH_fSE_SF_NS4_17integral_constantINS4_4UMMA5MajorELSP_1EEESQ_NSN_INSO_7ScaleInELSR_0EEESS_EEEEEENS4_6LayoutISC_NS5_IJNSA_ILi0EEESW_SW_EEEEENS5_IJNS4_10UnderscoreESZ_SZ_EEEEENS4_13SM90_TMA_LOADENS4_14ComposedLayoutINS4_7SwizzleILi3ELi4ELi3EEENS4_18smem_ptr_flag_bitsILi8EEENSV_INS5_IJSE_NSA_ILi8EEEEEENS5_IJSB_SE_EEEEEEEvNS4_8identityES12_S1C_vS1D_EENS_8epilogue10collective18CollectiveEpilogueINS1F_23Sm100TmaWarpSpecializedILi4ELi2ELi64ELb0ELb0EEEJSG_NS5_IJNSV_ISE_SB_EENSV_INSA_ILi64EEESB_EEEEESH_NS5_IJlSB_lEEESH_S1O_NS1F_6fusion15FusionCallbacksIS1J_NS1P_17LinearCombinationISH_fSH_fLNS_15FloatRoundStyleE2EEESG_S1N_JEEENS4_5SM1004TMEM4LOAD26SM100_TMEM_LOAD_32dp32b64xES12_NS13_INS14_ILi2ELi4ELi3EEES17_NSV_INS5_IJS18_S1L_EEENS5_IJS1L_SB_EEEEEEENS4_39AutoVectorizingCopyWithAssumedAlignmentILi128EEENS4_14SM90_TMA_STOREES23_S25_S25_EEEvvEEEEvNT_6ParamsE) ;  /* 0xffffff4402547950 */ /* 0x000fea0003c3ffff */
        .weak           $__internal_2_$__cuda_sm10x_tcgen05_guardrail_trap_unallocated_columns_being_dealloced
        .type           $__internal_2_$__cuda_sm10x_tcgen05_guardrail_trap_unallocated_columns_being_dealloced,@function
        .size           $__internal_2_$__cuda_sm10x_tcgen05_guardrail_trap_unallocated_columns_being_dealloced,(.L_x_164 - $__internal_2_$__cuda_sm10x_tcgen05_guardrail_trap_unallocated_columns_being_dealloced)
$__internal_2_$__cuda_sm10x_tcgen05_guardrail_trap_unallocated_columns_being_dealloced:
[----:B------:R-:W-:Y:S05]  /*bab0*/  BPT.TRAP 0x1 ;  /* 0x000000040000795c */ /* 0x000fea0000300000 */
[----:B------:R-:W-:-:S04]  /*bac0*/  HFMA2 R3, -RZ, RZ, 0, 0 ;  /* 0x00000000ff037431 */ /* 0x000fc800000001ff */
[----:B------:R-:W-:Y:S05]  /*bad0*/  RET.REL.NODEC R2 `(_ZN7cutlass13device_kernelINS_4gemm6kernel13GemmUniversalIN4cute5tupleIJiiiiEEENS1_10collective13CollectiveMmaINS1_35MainloopSm100TmaUmmaWarpSpecializedILi3ELi2ELi2ENS5_IJNS4_1CILi1EEESB_SB_EEEEENS5_IJNSA_ILi128EEENSA_ILi256EEESE_EEENS_12float_e5m2_tENS5_IJSB_llEEESH_SI_NS4_8TiledMMAINS4_8MMA_AtomIJNS4_10MMA_TraitsINS4_19SM100_MMA_F8F6F4_SSEJSH_SH_fSE_SF_NS4_17integral_constantINS4_4UMMA5MajorELSP_1EEESQ_NSN_INSO_7ScaleInELSR_0EEESS_EEEEEENS4_6LayoutISC_NS5_IJNSA_ILi0EEESW_SW_EEEEENS5_IJNS4_10UnderscoreESZ_SZ_EEEEENS4_13SM90_TMA_LOADENS4_14ComposedLayoutINS4_7SwizzleILi3ELi4ELi3EEENS4_18smem_ptr_flag_bitsILi8EEENSV_INS5_IJSE_NSA_ILi8EEEEEENS5_IJSB_SE_EEEEEEEvNS4_8identityES12_S1C_vS1D_EENS_8epilogue10collective18CollectiveEpilogueINS1F_23Sm100TmaWarpSpecializedILi4ELi2ELi64ELb0ELb0EEEJSG_NS5_IJNSV_ISE_SB_EENSV_INSA_ILi64EEESB_EEEEESH_NS5_IJlSB_lEEESH_S1O_NS1F_6fusion15FusionCallbacksIS1J_NS1P_17LinearCombinationISH_fSH_fLNS_15FloatRoundStyleE2EEESG_S1N_JEEENS4_5SM1004TMEM4LOAD26SM100_TMEM_LOAD_32dp32b64xES12_NS13_INS14_ILi2ELi4ELi3EEES17_NSV_INS5_IJS18_S1L_EEENS5_IJS1L_SB_EEEEEEENS4_39AutoVectorizingCopyWithAssumedAlignmentILi128EEENS4_14SM90_TMA_STOREES23_S25_S25_EEEvvEEEEvNT_6ParamsE) ;  /* 0xffffff4402487950 */ /* 0x000fea0003c3ffff */
.L_x_163:
[----:B------:R-:W-:-:S00]  /*bae0*/  BRA `(.L_x_163) ;  /* 0xfffffffc00fc7947 */ /* 0x000fc0000383ffff */
[----:B------:R-:W-:-:S00]  /*baf0*/  NOP ;  /* 0x0000000000007918 */ /* 0x000fc00000000000 */
        /* <DEDUP_REMOVED lines=8> */
.L_x_164:


//--------------------- .nv.global.init           --------------------------
	.section	.nv.global.init,"aw",@progbits
.nv.global.init:
	.type		$str$27,@object
	.size		$str$27,($str$28 - $str$27)
$str$27:
        /*0000*/ 	.byte	0x28, 0x61, 0x64, 0x64, 0x72, 0x65, 0x73, 0x73, 0x20, 0x26, 0x20, 0x6d, 0x61, 0x73, 0x6b, 0x29
        /*0010*/ 	.byte	0x20, 0x3d, 0x3d, 0x20, 0x30, 0x00
	.type		$str$28,@object
	.size		$str$28,($str$26 - $str$28)
$str$28:
        /*0016*/ 	.byte	0x2f, 0x74, 0x6d, 0x70, 0x2f, 0x63, 0x75, 0x74, 0x6c, 0x61, 0x73, 0x73, 0x5f, 0x73, 0x77, 0x65
        /*0026*/ 	.byte	0x65, 0x70, 0x5f, 0x73, 0x72, 0x63, 0x2f, 0x69, 0x6e, 0x63, 0x6c, 0x75, 0x64, 0x65, 0x2f, 0x63
        /*0036*/ 	.byte	0x75, 0x74, 0x65, 0x2f, 0x70, 0x6f, 0x69, 0x6e, 0x74, 0x65, 0x72, 0x5f, 0x66, 0x6c, 0x61, 0x67
        /*0046*/ 	.byte	0x67, 0x65, 0x64, 0x2e, 0x68, 0x70, 0x70, 0x00
	.type		$str$26,@object
	.size		$str$26,($str$25 - $str$26)
$str$26:
        /*004e*/ 	.byte	0x2f, 0x74, 0x6d, 0x70, 0x2f, 0x63, 0x75, 0x74, 0x6c, 0x61, 0x73, 0x73, 0x5f, 0x73, 0x77, 0x65
        /*005e*/ 	.byte	0x65, 0x70, 0x5f, 0x73, 0x72, 0x63, 0x2f, 0x69, 0x6e, 0x63, 0x6c, 0x75, 0x64, 0x65, 0x2f, 0x63
        /*006e*/ 	.byte	0x75, 0x74, 0x65, 0x2f, 0x61, 0x74, 0x6f, 0x6d, 0x2f, 0x63, 0x6f, 0x70, 0x79, 0x5f, 0x74, 0x72
        /*007e*/ 	.byte	0x61, 0x69, 0x74, 0x73, 0x5f, 0x73, 0x6d, 0x31, 0x30, 0x30, 0x2e, 0x68, 0x70, 0x70, 0x00
	.type		$str$25,@object
	.size		$str$25,(__unnamed_1 - $str$25)
$str$25:
        /*008d*/ 	.byte	0x28, 0x28, 0x75, 0x69, 0x6e, 0x74, 0x33, 0x32, 0x5f, 0x74, 0x28, 0x74, 0x68, 0x72, 0x65, 0x61
        /*009d*/ 	.byte	0x64, 0x49, 0x64, 0x78, 0x2e, 0x78, 0x29, 0x20, 0x2f, 0x20, 0x33, 0x32, 0x29, 0x20, 0x25, 0x20
        /*00ad*/ 	.byte	0x34, 0x29, 0x20, 0x3d, 0x3d, 0x20, 0x28, 0x28, 0x28, 0x74, 0x6d, 0x65, 0x6d, 0x5f, 0x61, 0x64
        /*00bd*/ 	.byte	0x64, 0x72, 0x20, 0x3e, 0x3e, 0x20, 0x31, 0x36, 0x29, 0x20, 0x2f, 0x20, 0x33, 0x32, 0x29, 0x20
        /*00cd*/ 	.byte	0x25, 0x20, 0x34, 0x29, 0x00
	.type		__unnamed_1,@object
	.size		__unnamed_1,(__unnamed_2 - __unnamed_1)
__unnamed_1:
        /*00d2*/ 	.byte	0x61, 0x75, 0x74, 0x6f, 0x20, 0x63, 0x75, 0x74, 0x65, 0x3a, 0x3a, 0x61, 0x73, 0x5f, 0x70, 0x6f
        /* <DEDUP_REMOVED lines=24> */
        /*0262*/ 	.byte	0x43, 0x3c, 0x38, 0x31, 0x39, 0x32, 0x3e, 0x3e, 0x3e, 0x3e, 0x5d, 0x00
	.type		__unnamed_2,@object
	.size		__unnamed_2,(__unnamed_3 - __unnamed_2)
__unnamed_2:
        /* <DEDUP_REMOVED lines=26> */
	.type		__unnamed_3,@object
	.size		__unnamed_3,(.L_3 - __unnamed_3)
__unnamed_3:
        /* <DEDUP_REMOVED lines=42> */
        /*06aa*/ 	.byte	0x3e, 0x3e, 0x3e, 0x3e, 0x5d, 0x00
.L_3:


//--------------------- .nv.shared._ZN7cutlass13device_kernelINS_4gemm6kernel13GemmUniversalIN4cute5tupleIJiiiiEEENS1_10collective13CollectiveMmaINS1_35MainloopSm100TmaUmmaWarpSpecializedILi3ELi2ELi2ENS5_IJNS4_1CILi1EEESB_SB_EEEEENS5_IJNSA_ILi128EEENSA_ILi256EEESE_EEENS_12float_e5m2_tENS5_IJSB_llEEESH_SI_NS4_8TiledMMAINS4_8MMA_AtomIJNS4_10MMA_TraitsINS4_19SM100_MMA_F8F6F4_SSEJSH_SH_fSE_SF_NS4_17integral_constantINS4_4UMMA5MajorELSP_1EEESQ_NSN_INSO_7ScaleInELSR_0EEESS_EEEEEENS4_6LayoutISC_NS5_IJNSA_ILi0EEESW_SW_EEEEENS5_IJNS4_10UnderscoreESZ_SZ_EEEEENS4_13SM90_TMA_LOADENS4_14ComposedLayoutINS4_7SwizzleILi3ELi4ELi3EEENS4_18smem_ptr_flag_bitsILi8EEENSV_INS5_IJSE_NSA_ILi8EEEEEENS5_IJSB_SE_EEEEEEEvNS4_8identityES12_S1C_vS1D_EENS_8epilogue10collective18CollectiveEpilogueINS1F_23Sm100TmaWarpSpecializedILi4ELi2ELi64ELb0ELb0EEEJSG_NS5_IJNSV_ISE_SB_EENSV_INSA_ILi64EEESB_EEEEESH_NS5_IJlSB_lEEESH_S1O_NS1F_6fusion15FusionCallbacksIS1J_NS1P_17LinearCombinationISH_fSH_fLNS_15FloatRoundStyleE2EEESG_S1N_JEEENS4_5SM1004TMEM4LOAD26SM100_TMEM_LOAD_32dp32b64xES12_NS13_INS14_ILi2ELi4ELi3EEES17_NSV_INS5_IJS18_S1L_EEENS5_IJS1L_SB_EEEEEEENS4_39AutoVectorizingCopyWithAssumedAlignmentILi128EEENS4_14SM90_TMA_STOREES23_S25_S25_EEEvvEEEEvNT_6ParamsE --------------------------
	.section	.nv.shared._ZN7cutlass13device_kernelINS_4gemm6kernel13GemmUniversalIN4cute5tupleIJiiiiEEENS1_10collective13CollectiveMmaINS1_35MainloopSm100TmaUmmaWarpSpecializedILi3ELi2ELi2ENS5_IJNS4_1CILi1EEESB_SB_EEEEENS5_IJNSA_ILi128EEENSA_ILi256EEESE_EEENS_12float_e5m2_tENS5_IJSB_llEEESH_SI_NS4_8TiledMMAINS4_8MMA_AtomIJNS4_10MMA_TraitsINS4_19SM100_MMA_F8F6F4_SSEJSH_SH_fSE_SF_NS4_17integral_constantINS4_4UMMA5MajorELSP_1EEESQ_NSN_INSO_7ScaleInELSR_0EEESS_EEEEEENS4_6LayoutISC_NS5_IJNSA_ILi0EEESW_SW_EEEEENS5_IJNS4_10UnderscoreESZ_SZ_EEEEENS4_13SM90_TMA_LOADENS4_14ComposedLayoutINS4_7SwizzleILi3ELi4ELi3EEENS4_18smem_ptr_flag_bitsILi8EEENSV_INS5_IJSE_NSA_ILi8EEEEEENS5_IJSB_SE_EEEEEEEvNS4_8identityES12_S1C_vS1D_EENS_8epilogue10collective18CollectiveEpilogueINS1F_23Sm100TmaWarpSpecializedILi4ELi2ELi64ELb0ELb0EEEJSG_NS5_IJNSV_ISE_SB_EENSV_INSA_ILi64EEESB_EEEEESH_NS5_IJlSB_lEEESH_S1O_NS1F_6fusion15FusionCallbacksIS1J_NS1P_17LinearCombinationISH_fSH_fLNS_15FloatRoundStyleE2EEESG_S1N_JEEENS4_5SM1004TMEM4LOAD26SM100_TMEM_LOAD_32dp32b64xES12_NS13_INS14_ILi2ELi4ELi3EEES17_NSV_INS5_IJS18_S1L_EEENS5_IJS1L_SB_EEEEEEENS4_39AutoVectorizingCopyWithAssumedAlignmentILi128EEENS4_14SM90_TMA_STOREES23_S25_S25_EEEvvEEEEvNT_6ParamsE,"aw",@nobits
	.sectionflags	@""
	.align	16
	.zero		1024


//--------------------- .nv.shared.reserved.0     --------------------------
	.section	.nv.shared.reserved.0,"aw",@nobits
	.weak		__nv_reservedSMEM_offset_0_alias
	.size		__nv_reservedSMEM_offset_0_alias, 0, 64
	.other		__nv_reservedSMEM_offset_0_alias,@"STO_CUDA_RESERVED_SHARED STV_DEFAULT"
__nv_reservedSMEM_offset_0_alias:
	.zero		0
.nv.shared.reserved.0:
	.zero		64
	.weak		__nv_reservedSMEM_tcgen05_partition
	.type		__nv_reservedSMEM_tcgen05_partition,@object
	.size		__nv_reservedSMEM_tcgen05_partition,(.L_0 - __nv_reservedSMEM_tcgen05_partition)
__nv_reservedSMEM_tcgen05_partition:
	.zero		32
.L_0:


//--------------------- .nv.global                --------------------------
	.section	.nv.global,"aw",@nobits
.nv.global:
	.type		_ZN40_INTERNAL_548694d7_4_k_cu_3c8ba21e_367964cute1_E,@object
	.size		_ZN40_INTERNAL_548694d7_4_k_cu_3c8ba21e_367964cute1_E,(_ZN40_INTERNAL_548694d7_4_k_cu_3c8ba21e_367964cuda3std3__45__cpo6cbeginE - _ZN40_INTERNAL_548694d7_4_k_cu_3c8ba21e_367964cute1_E)
_ZN40_INTERNAL_548694d7_4_k_cu_3c8ba21e_367964cute1_E:
	.zero		1
	.type		_ZN40_INTERNAL_548694d7_4_k_cu_3c8ba21e_367964cuda3std3__45__cpo6cbeginE,@object
	.size		_ZN40_INTERNAL_548694d7_4_k_cu_3c8ba21e_367964cuda3std3__45__cpo6cbeginE,(_ZN40_INTERNAL_548694d7_4_k_cu_3c8ba21e_367964cuda3std3__48in_placeE - _ZN40_INTERNAL_548694d7_4_k_cu_3c8ba21e_367964cuda3std3__45__cpo6cbeginE)
_ZN40_INTERNAL_548694d7_4_k_cu_3c8ba21e_367964cuda3std3__45__cpo6cbeginE:
	.zero		1
	.type		_ZN40_INTERNAL_548694d7_4_k_cu_3c8ba21e_367964cuda3std3__48in_placeE,@object
	.size		_ZN40_INTERNAL_548694d7_4_k_cu_3c8ba21e_367964cuda3std3__48in_placeE,(_ZN40_INTERNAL_548694d7_4_k_cu_3c8ba21e_367964cuda3std6ranges3__45__cpo9iter_moveE - _ZN40_INTERNAL_548694d7_4_k_cu_3c8ba21e_367964cuda3std3__48in_placeE)
_ZN40_INTERNAL_548694d7_4_k_cu_3c8ba21e_367964cuda3std3__48in_placeE:
	.zero		1
	.type		_ZN40_INTERNAL_548694d7_4_k_cu_3c8ba21e_367964cuda3std6ranges3__45__cpo9iter_moveE,@object
	.size		_ZN40_INTERNAL_548694d7_4_k_cu_3c8ba21e_367964cuda3std6ranges3__45__cpo9iter_moveE,(_ZN40_INTERNAL_548694d7_4_k_cu_3c8ba21e_367964cuda3std3__45__cpo5beginE - _ZN40_INTERNAL_548694d7_4_k_cu_3c8ba21e_367964cuda3std6ranges3__45__cpo9iter_moveE)
_ZN40_INTERNAL_548694d7_4_k_cu_3c8ba21e_367964cuda3std6ranges3__45__cpo9iter_moveE:
	.zero		1
	.type		_ZN40_INTERNAL_548694d7_4_k_cu_3c8ba21e_367964cuda3std3__45__cpo5beginE,@object
	.size		_ZN40_INTERNAL_548694d7_4_k_cu_3c8ba21e_367964cuda3std3__45__cpo5beginE,(_ZN40_INTERNAL_548694d7_4_k_cu_3c8ba21e_367964cuda3std3__442_GLOBAL__N__548694d7_4_k_cu_3c8ba21e_367966ignoreE - _ZN40_INTERNAL_548694d7_4_k_cu_3c8ba21e_367964cuda3std3__45__cpo5beginE)
_ZN40_INTERNAL_548694d7_4_k_cu_3c8ba21e_367964cuda3std3__45__cpo5beginE:
	.zero		1
	.type		_ZN40_INTERNAL_548694d7_4_k_cu_3c8ba21e_367964cuda3std3__442_GLOBAL__N__548694d7_4_k_cu_3c8ba21e_367966ignoreE,@object
	.size		_ZN40_INTERNAL_548694d7_4_k_cu_3c8ba21e_367964cuda3std3__442_GLOBAL__N__548694d7_4_k_cu_3c8ba21e_367966ignoreE,(_ZN40_INTERNAL_548694d7_4_k_cu_3c8ba21e_367964cute7productE - _ZN40_INTERNAL_548694d7_4_k_cu_3c8ba21e_367964cuda3std3__442_GLOBAL__N__548694d7_4_k_cu_3c8ba21e_367966ignoreE)
_ZN40_INTERNAL_548694d7_4_k_cu_3c8ba21e_367964cuda3std3__442_GLOBAL__N__548694d7_4_k_cu_3c8ba21e_367966ignoreE:
	.zero		1
	.type		_ZN40_INTERNAL_548694d7_4_k_cu_3c8ba21e_367964cute7productE,@object
	.size		_ZN40_INTERNAL_548694d7_4_k_cu_3c8ba21e_367964cute7productE,(_ZN40_INTERNAL_548694d7_4_k_cu_3c8ba21e_367964cuda3std3__45__cpo3endE - _ZN40_INTERNAL_548694d7_4_k_cu_3c8ba21e_367964cute7productE)
_ZN40_INTERNAL_548694d7_4_k_cu_3c8ba21e_367964cute7productE:
	.zero		1
	.type		_ZN40_INTERNAL_548694d7_4_k_cu_3c8ba21e_367964cuda3std3__45__cpo3endE,@object
	.size		_ZN40_INTERNAL_548694d7_4_k_cu_3c8ba21e_367964cuda3std3__45__cpo3endE,(_ZN40_INTERNAL_548694d7_4_k_cu_3c8ba21e_367964cuda3std3__419piecewise_constructE - _ZN40_INTERNAL_548694d7_4_k_cu_3c8ba21e_367964cuda3std3__45__cpo3endE)
_ZN40_INTERNAL_548694d7_4_k_cu_3c8ba21e_367964cuda3std3__45__cpo3endE:
	.zero		1
	.type		_ZN40_INTERNAL_548694d7_4_k_cu_3c8ba21e_367964cuda3std3__419piecewise_constructE,@object
	.size		_ZN40_INTERNAL_548694d7_4_k_cu_3c8ba21e_367964cuda3std3__419piecewise_constructE,(_ZN40_INTERNAL_548694d7_4_k_cu_3c8ba21e_367964cuda3std3__45__cpo4cendE - _ZN40_INTERNAL_548694d7_4_k_cu_3c8ba21e_367964cuda3std3__419piecewise_constructE)
_ZN40_INTERNAL_548694d7_4_k_cu_3c8ba21e_367964cuda3std3__419piecewise_constructE:
	.zero		1
	.type		_ZN40_INTERNAL_548694d7_4_k_cu_3c8ba21e_367964cuda3std3__45__cpo4cendE,@object
	.size		_ZN40_INTERNAL_548694d7_4_k_cu_3c8ba21e_367964cuda3std3__45__cpo4cendE,(_ZN40_INTERNAL_548694d7_4_k_cu_3c8ba21e_367964cuda3std6ranges3__45__cpo4swapE - _ZN40_INTERNAL_548694d7_4_k_cu_3c8ba21e_367964cuda3std3__45__cpo4cendE)
_ZN40_INTERNAL_548694d7_4_k_cu_3c8ba21e_367964cuda3std3__45__cpo4cendE:
	.zero		1
	.type		_ZN40_INTERNAL_548694d7_4_k_cu_3c8ba21e_367964cuda3std6ranges3__45__cpo4swapE,@object
	.size		_ZN40_INTERNAL_548694d7_4_k_cu_3c8ba21e_367964cuda3std6ranges3__45__cpo4swapE,(.L_11 - _ZN40_INTERNAL_548694d7_4_k_cu_3c8ba21e_367964cuda3std6ranges3__45__cpo4swapE)
_ZN40_INTERNAL_548694d7_4_k_cu_3c8ba21e_367964cuda3std6ranges3__45__cpo4swapE:
	.zero		1
.L_11:


//--------------------- .nv.constant0._ZN7cutlass13device_kernelINS_4gemm6kernel13GemmUniversalIN4cute5tupleIJiiiiEEENS1_10collective13CollectiveMmaINS1_35MainloopSm100TmaUmmaWarpSpecializedILi3ELi2ELi2ENS5_IJNS4_1CILi1EEESB_SB_EEEEENS5_IJNSA_ILi128EEENSA_ILi256EEESE_EEENS_12float_e5m2_tENS5_IJSB_llEEESH_SI_NS4_8TiledMMAINS4_8MMA_AtomIJNS4_10MMA_TraitsINS4_19SM100_MMA_F8F6F4_SSEJSH_SH_fSE_SF_NS4_17integral_constantINS4_4UMMA5MajorELSP_1EEESQ_NSN_INSO_7ScaleInELSR_0EEESS_EEEEEENS4_6LayoutISC_NS5_IJNSA_ILi0EEESW_SW_EEEEENS5_IJNS4_10UnderscoreESZ_SZ_EEEEENS4_13SM90_TMA_LOADENS4_14ComposedLayoutINS4_7SwizzleILi3ELi4ELi3EEENS4_18smem_ptr_flag_bitsILi8EEENSV_INS5_IJSE_NSA_ILi8EEEEEENS5_IJSB_SE_EEEEEEEvNS4_8identityES12_S1C_vS1D_EENS_8epilogue10collective18CollectiveEpilogueINS1F_23Sm100TmaWarpSpecializedILi4ELi2ELi64ELb0ELb0EEEJSG_NS5_IJNSV_ISE_SB_EENSV_INSA_ILi64EEESB_EEEEESH_NS5_IJlSB_lEEESH_S1O_NS1F_6fusion15FusionCallbacksIS1J_NS1P_17LinearCombinationISH_fSH_fLNS_15FloatRoundStyleE2EEESG_S1N_JEEENS4_5SM1004TMEM4LOAD26SM100_TMEM_LOAD_32dp32b64xES12_NS13_INS14_ILi2ELi4ELi3EEES17_NSV_INS5_IJS18_S1L_EEENS5_IJS1L_SB_EEEEEEENS4_39AutoVectorizingCopyWithAssumedAlignmentILi128EEENS4_14SM90_TMA_STOREES23_S25_S25_EEEvvEEEEvNT_6ParamsE --------------------------
	.section	.nv.constant0._ZN7cutlass13device_kernelINS_4gemm6kernel13GemmUniversalIN4cute5tupleIJiiiiEEENS1_10collective13CollectiveMmaINS1_35MainloopSm100TmaUmmaWarpSpecializedILi3ELi2ELi2ENS5_IJNS4_1CILi1EEESB_SB_EEEEENS5_IJNSA_ILi128EEENSA_ILi256EEESE_EEENS_12float_e5m2_tENS5_IJSB_llEEESH_SI_NS4_8TiledMMAINS4_8MMA_AtomIJNS4_10MMA_TraitsINS4_19SM100_MMA_F8F6F4_SSEJSH_SH_fSE_SF_NS4_17integral_constantINS4_4UMMA5MajorELSP_1EEESQ_NSN_INSO_7ScaleInELSR_0EEESS_EEEEEENS4_6LayoutISC_NS5_IJNSA_ILi0EEESW_SW_EEEEENS5_IJNS4_10UnderscoreESZ_SZ_EEEEENS4_13SM90_TMA_LOADENS4_14ComposedLayoutINS4_7SwizzleILi3ELi4ELi3EEENS4_18smem_ptr_flag_bitsILi8EEENSV_INS5_IJSE_NSA_ILi8EEEEEENS5_IJSB_SE_EEEEEEEvNS4_8identityES12_S1C_vS1D_EENS_8epilogue10collective18CollectiveEpilogueINS1F_23Sm100TmaWarpSpecializedILi4ELi2ELi64ELb0ELb0EEEJSG_NS5_IJNSV_ISE_SB_EENSV_INSA_ILi64EEESB_EEEEESH_NS5_IJlSB_lEEESH_S1O_NS1F_6fusion15FusionCallbacksIS1J_NS1P_17LinearCombinationISH_fSH_fLNS_15FloatRoundStyleE2EEESG_S1N_JEEENS4_5SM1004TMEM4LOAD26SM100_TMEM_LOAD_32dp32b64xES12_NS13_INS14_ILi2ELi4ELi3EEES17_NSV_INS5_IJS18_S1L_EEENS5_IJS1L_SB_EEEEEEENS4_39AutoVectorizingCopyWithAssumedAlignmentILi128EEENS4_14SM90_TMA_STOREES23_S25_S25_EEEvvEEEEvNT_6ParamsE,"a",@progbits
	.sectionflags	@""
	.align	4
.nv.constant0._ZN7cutlass13device_kernelINS_4gemm6kernel13GemmUniversalIN4cute5tupleIJiiiiEEENS1_10collective13CollectiveMmaINS1_35MainloopSm100TmaUmmaWarpSpecializedILi3ELi2ELi2ENS5_IJNS4_1CILi1EEESB_SB_EEEEENS5_IJNSA_ILi128EEENSA_ILi256EEESE_EEENS_12float_e5m2_tENS5_IJSB_llEEESH_SI_NS4_8TiledMMAINS4_8MMA_AtomIJNS4_10MMA_TraitsINS4_19SM100_MMA_F8F6F4_SSEJSH_SH_fSE_SF_NS4_17integral_constantINS4_4UMMA5MajorELSP_1EEESQ_NSN_INSO_7ScaleInELSR_0EEESS_EEEEEENS4_6LayoutISC_NS5_IJNSA_ILi0EEESW_SW_EEEEENS5_IJNS4_10UnderscoreESZ_SZ_EEEEENS4_13SM90_TMA_LOADENS4_14ComposedLayoutINS4_7SwizzleILi3ELi4ELi3EEENS4_18smem_ptr_flag_bitsILi8EEENSV_INS5_IJSE_NSA_ILi8EEEEEENS5_IJSB_SE_EEEEEEEvNS4_8identityES12_S1C_vS1D_EENS_8epilogue10collective18CollectiveEpilogueINS1F_23Sm100TmaWarpSpecializedILi4ELi2ELi64ELb0ELb0EEEJSG_NS5_IJNSV_ISE_SB_EENSV_INSA_ILi64EEESB_EEEEESH_NS5_IJlSB_lEEESH_S1O_NS1F_6fusion15FusionCallbacksIS1J_NS1P_17LinearCombinationISH_fSH_fLNS_15FloatRoundStyleE2EEESG_S1N_JEEENS4_5SM1004TMEM4LOAD26SM100_TMEM_LOAD_32dp32b64xES12_NS13_INS14_ILi2ELi4ELi3EEES17_NSV_INS5_IJS18_S1L_EEENS5_IJS1L_SB_EEEEEEENS4_39AutoVectorizingCopyWithAssumedAlignmentILi128EEENS4_14SM90_TMA_STOREES23_S25_S25_EEEvvEEEEvNT_6ParamsE:
	.zero		2944


//--------------------- SYMBOLS --------------------------

	.type		.nv.reservedSmem.offset0,@object
	.size		.nv.reservedSmem.offset0,0x4
	.type		.nv.reservedSmem.cap,@object
	.size		.nv.reservedSmem.cap,0x4
	.type		__assertfail,@function
